	.target	sm_100a

	.elftype	@"ET_EXEC"


//--------------------- .note.nv.tkinfo           --------------------------
	.section	.note.nv.tkinfo,"",@"SHT_NOTE"
	.sectionflags	@"SHF_NOTE_NV_TKINFO"
	.tkinfo
        /*0018*/ 	.word	0x00000002
        /*0030*/ 	.string	""
        /*0030*/ 	.string	"ptxas"
        /*0030*/ 	.string	"Cuda compilation tools, release 13.0, V13.0.88"
        /*0030*/ 	.string	"Build cuda_13.0.r13.0/compiler.36424714_0"
        /*0030*/ 	.string	"-arch sm_100a -m 64 "



//--------------------- .note.nv.cuinfo           --------------------------
	.section	.note.nv.cuinfo,"",@"SHT_NOTE"
	.sectionflags	@"SHF_NOTE_NV_CUINFO"
        /*0018*/ 	.short	0x0002
        /*001a*/ 	.short	0x0064
        /*001c*/ 	.short	0x0082
	.zero		2


//--------------------- .nv.info                  --------------------------
	.section	.nv.info,"",@"SHT_CUDA_INFO"
	.align	4


	//----- nvinfo : EIATTR_REGCOUNT
	.align		4
        /*0000*/ 	.byte	0x04, 0x2f
        /*0002*/ 	.short	(.L_19 - .L_18)
	.align		4
.L_18:
        /*0004*/ 	.word	index@(_ZN7cutlass13device_kernelINS_4gemm6kernel13GemmUniversalIN4cute5tupleIJiiiiEEENS1_10collective13CollectiveMmaINS1_35MainloopSm100TmaUmmaWarpSpecializedILi24ELi2ELi4ENS5_IJNS4_1CILi1EEENSA_ILi2EEESB_EEEEENS5_IJNSA_ILi128EEESF_NSA_ILi32EEEEEEaNS5_IJlSB_lEEEaSI_NS4_8TiledMMAINS4_8MMA_AtomIJNS4_15SM100_MMA_S8_SSIaaiLi128ELi128ELNS4_4UMMA5MajorE0ELSN_0ELNSM_8SaturateE0EEEEEENS4_6LayoutINS5_IJSB_SB_SB_EEENS5_IJNSA_ILi0EEEST_ST_EEEEENS5_IJNS4_10UnderscoreESW_SW_EEEEENS4_23SM90_TMA_LOAD_MULTICASTENS4_14ComposedLayoutINS4_7SwizzleILi1ELi4ELi3EEENS4_18smem_ptr_flag_bitsILi8EEENSR_INS5_IJNSA_ILi8EEESG_EEENS5_IJSG_SB_EEEEEEEvNS4_8identityENS4_13SM90_TMA_LOADES19_vS1A_EENS_8epilogue10collective18CollectiveEpilogueINS1D_23Sm100TmaWarpSpecializedILi2ELi2ELi64ELb0ELb0EEEJSH_NS5_IJNSR_ISF_SB_EENSR_INSA_ILi64EEESB_EEEEEaSI_aSI_NS1D_6fusion15FusionCallbacksIS1H_NS1M_17LinearCombinationIaiaiLNS_15FloatRoundStyleE2EEESH_S1L_JEEENS4_5SM1004TMEM4LOAD26SM100_TMEM_LOAD_32dp32b64xES1B_NS10_INS11_ILi2ELi4ELi3EEES14_NSR_INS5_IJS15_S1J_EEENS5_IJS1J_SB_EEEEEEENS4_39AutoVectorizingCopyWithAssumedAlignmentILi128EEENS4_14SM90_TMA_STOREES20_S22_S22_EEEvvEEEEvNT_6ParamsE)
        /*0008*/ 	.word	0x000000a4


	//----- nvinfo : EIATTR_FRAME_SIZE
	.align		4
.L_19:
        /*000c*/ 	.byte	0x04, 0x11
        /*000e*/ 	.short	(.L_21 - .L_20)
	.align		4
.L_20:
        /*0010*/ 	.word	index@($__internal_2_$__cuda_sm10x_tcgen05_guardrail_trap_unallocated_columns_being_dealloced)
        /*0014*/ 	.word	0x00000000


	//----- nvinfo : EIATTR_FRAME_SIZE
	.align		4
.L_21:
        /*0018*/ 	.byte	0x04, 0x11
        /*001a*/ 	.short	(.L_23 - .L_22)
	.align		4
.L_22:
        /*001c*/ 	.word	index@($__internal_1_$__cuda_sm10x_tcgen05_guardrail_trap_phase_invalid_during_alloc)
        /*0020*/ 	.word	0x00000000


	//----- nvinfo : EIATTR_FRAME_SIZE
	.align		4
.L_23:
        /*0024*/ 	.byte	0x04, 0x11
        /*0026*/ 	.short	(.L_25 - .L_24)
	.align		4
.L_24:
        /*0028*/ 	.word	index@($__internal_0_$__cuda_sm10x_tcgen05_guardrail_trap_col_being_dealloced_not_returned_by_alloc)
        /*002c*/ 	.word	0x00000000


	//----- nvinfo : EIATTR_FRAME_SIZE
	.align		4
.L_25:
        /*0030*/ 	.byte	0x04, 0x11
        /*0032*/ 	.short	(.L_27 - .L_26)
	.align		4
.L_26:
        /*0034*/ 	.word	index@(_ZN7cutlass13device_kernelINS_4gemm6kernel13GemmUniversalIN4cute5tupleIJiiiiEEENS1_10collective13CollectiveMmaINS1_35MainloopSm100TmaUmmaWarpSpecializedILi24ELi2ELi4ENS5_IJNS4_1CILi1EEENSA_ILi2EEESB_EEEEENS5_IJNSA_ILi128EEESF_NSA_ILi32EEEEEEaNS5_IJlSB_lEEEaSI_NS4_8TiledMMAINS4_8MMA_AtomIJNS4_15SM100_MMA_S8_SSIaaiLi128ELi128ELNS4_4UMMA5MajorE0ELSN_0ELNSM_8SaturateE0EEEEEENS4_6LayoutINS5_IJSB_SB_SB_EEENS5_IJNSA_ILi0EEEST_ST_EEEEENS5_IJNS4_10UnderscoreESW_SW_EEEEENS4_23SM90_TMA_LOAD_MULTICASTENS4_14ComposedLayoutINS4_7SwizzleILi1ELi4ELi3EEENS4_18smem_ptr_flag_bitsILi8EEENSR_INS5_IJNSA_ILi8EEESG_EEENS5_IJSG_SB_EEEEEEEvNS4_8identityENS4_13SM90_TMA_LOADES19_vS1A_EENS_8epilogue10collective18CollectiveEpilogueINS1D_23Sm100TmaWarpSpecializedILi2ELi2ELi64ELb0ELb0EEEJSH_NS5_IJNSR_ISF_SB_EENSR_INSA_ILi64EEESB_EEEEEaSI_aSI_NS1D_6fusion15FusionCallbacksIS1H_NS1M_17LinearCombinationIaiaiLNS_15FloatRoundStyleE2EEESH_S1L_JEEENS4_5SM1004TMEM4LOAD26SM100_TMEM_LOAD_32dp32b64xES1B_NS10_INS11_ILi2ELi4ELi3EEES14_NSR_INS5_IJS15_S1J_EEENS5_IJS1J_SB_EEEEEEENS4_39AutoVectorizingCopyWithAssumedAlignmentILi128EEENS4_14SM90_TMA_STOREES20_S22_S22_EEEvvEEEEvNT_6ParamsE)
        /*0038*/ 	.word	0x00000000


	//----- nvinfo : EIATTR_MIN_STACK_SIZE
	.align		4
.L_27:
        /*003c*/ 	.byte	0x04, 0x12
        /*003e*/ 	.short	(.L_29 - .L_28)
	.align		4
.L_28:
        /*0040*/ 	.word	index@(_ZN7cutlass13device_kernelINS_4gemm6kernel13GemmUniversalIN4cute5tupleIJiiiiEEENS1_10collective13CollectiveMmaINS1_35MainloopSm100TmaUmmaWarpSpecializedILi24ELi2ELi4ENS5_IJNS4_1CILi1EEENSA_ILi2EEESB_EEEEENS5_IJNSA_ILi128EEESF_NSA_ILi32EEEEEEaNS5_IJlSB_lEEEaSI_NS4_8TiledMMAINS4_8MMA_AtomIJNS4_15SM100_MMA_S8_SSIaaiLi128ELi128ELNS4_4UMMA5MajorE0ELSN_0ELNSM_8SaturateE0EEEEEENS4_6LayoutINS5_IJSB_SB_SB_EEENS5_IJNSA_ILi0EEEST_ST_EEEEENS5_IJNS4_10UnderscoreESW_SW_EEEEENS4_23SM90_TMA_LOAD_MULTICASTENS4_14ComposedLayoutINS4_7SwizzleILi1ELi4ELi3EEENS4_18smem_ptr_flag_bitsILi8EEENSR_INS5_IJNSA_ILi8EEESG_EEENS5_IJSG_SB_EEEEEEEvNS4_8identityENS4_13SM90_TMA_LOADES19_vS1A_EENS_8epilogue10collective18CollectiveEpilogueINS1D_23Sm100TmaWarpSpecializedILi2ELi2ELi64ELb0ELb0EEEJSH_NS5_IJNSR_ISF_SB_EENSR_INSA_ILi64EEESB_EEEEEaSI_aSI_NS1D_6fusion15FusionCallbacksIS1H_NS1M_17LinearCombinationIaiaiLNS_15FloatRoundStyleE2EEESH_S1L_JEEENS4_5SM1004TMEM4LOAD26SM100_TMEM_LOAD_32dp32b64xES1B_NS10_INS11_ILi2ELi4ELi3EEES14_NSR_INS5_IJS15_S1J_EEENS5_IJS1J_SB_EEEEEEENS4_39AutoVectorizingCopyWithAssumedAlignmentILi128EEENS4_14SM90_TMA_STOREES20_S22_S22_EEEvvEEEEvNT_6ParamsE)
        /*0044*/ 	.word	0x00000000
.L_29:


//--------------------- .nv.compat                --------------------------
	.section	.nv.compat,"",@"SHT_CUDA_COMPAT_INFO"
	.align	4
        /*0000*/ 	.byte	0x02, 0x09, 0x01, 0x00, 0x02, 0x02, 0x03, 0x00, 0x02, 0x05, 0x06, 0x00, 0x03, 0x07, 0x01, 0x01
        /*0010*/ 	.byte	0x02, 0x03, 0x01, 0x00, 0x02, 0x06, 0x01, 0x00, 0x04, 0x0b, 0x08, 0x00, 0x01, 0x00, 0x00, 0x00
        /*0020*/ 	.byte	0x00, 0x00, 0x00, 0x00


//--------------------- .nv.info._ZN7cutlass13device_kernelINS_4gemm6kernel13GemmUniversalIN4cute5tupleIJiiiiEEENS1_10collective13CollectiveMmaINS1_35MainloopSm100TmaUmmaWarpSpecializedILi24ELi2ELi4ENS5_IJNS4_1CILi1EEENSA_ILi2EEESB_EEEEENS5_IJNSA_ILi128EEESF_NSA_ILi32EEEEEEaNS5_IJlSB_lEEEaSI_NS4_8TiledMMAINS4_8MMA_AtomIJNS4_15SM100_MMA_S8_SSIaaiLi128ELi128ELNS4_4UMMA5MajorE0ELSN_0ELNSM_8SaturateE0EEEEEENS4_6LayoutINS5_IJSB_SB_SB_EEENS5_IJNSA_ILi0EEEST_ST_EEEEENS5_IJNS4_10UnderscoreESW_SW_EEEEENS4_23SM90_TMA_LOAD_MULTICASTENS4_14ComposedLayoutINS4_7SwizzleILi1ELi4ELi3EEENS4_18smem_ptr_flag_bitsILi8EEENSR_INS5_IJNSA_ILi8EEESG_EEENS5_IJSG_SB_EEEEEEEvNS4_8identityENS4_13SM90_TMA_LOADES19_vS1A_EENS_8epilogue10collective18CollectiveEpilogueINS1D_23Sm100TmaWarpSpecializedILi2ELi2ELi64ELb0ELb0EEEJSH_NS5_IJNSR_ISF_SB_EENSR_INSA_ILi64EEESB_EEEEEaSI_aSI_NS1D_6fusion15FusionCallbacksIS1H_NS1M_17LinearCombinationIaiaiLNS_15FloatRoundStyleE2EEESH_S1L_JEEENS4_5SM1004TMEM4LOAD26SM100_TMEM_LOAD_32dp32b64xES1B_NS10_INS11_ILi2ELi4ELi3EEES14_NSR_INS5_IJS15_S1J_EEENS5_IJS1J_SB_EEEEEEENS4_39AutoVectorizingCopyWithAssumedAlignmentILi128EEENS4_14SM90_TMA_STOREES20_S22_S22_EEEvvEEEEvNT_6ParamsE --------------------------
	.section	.nv.info._ZN7cutlass13device_kernelINS_4gemm6kernel13GemmUniversalIN4cute5tupleIJiiiiEEENS1_10collective13CollectiveMmaINS1_35MainloopSm100TmaUmmaWarpSpecializedILi24ELi2ELi4ENS5_IJNS4_1CILi1EEENSA_ILi2EEESB_EEEEENS5_IJNSA_ILi128EEESF_NSA_ILi32EEEEEEaNS5_IJlSB_lEEEaSI_NS4_8TiledMMAINS4_8MMA_AtomIJNS4_15SM100_MMA_S8_SSIaaiLi128ELi128ELNS4_4UMMA5MajorE0ELSN_0ELNSM_8SaturateE0EEEEEENS4_6LayoutINS5_IJSB_SB_SB_EEENS5_IJNSA_ILi0EEEST_ST_EEEEENS5_IJNS4_10UnderscoreESW_SW_EEEEENS4_23SM90_TMA_LOAD_MULTICASTENS4_14ComposedLayoutINS4_7SwizzleILi1ELi4ELi3EEENS4_18smem_ptr_flag_bitsILi8EEENSR_INS5_IJNSA_ILi8EEESG_EEENS5_IJSG_SB_EEEEEEEvNS4_8identityENS4_13SM90_TMA_LOADES19_vS1A_EENS_8epilogue10collective18CollectiveEpilogueINS1D_23Sm100TmaWarpSpecializedILi2ELi2ELi64ELb0ELb0EEEJSH_NS5_IJNSR_ISF_SB_EENSR_INSA_ILi64EEESB_EEEEEaSI_aSI_NS1D_6fusion15FusionCallbacksIS1H_NS1M_17LinearCombinationIaiaiLNS_15FloatRoundStyleE2EEESH_S1L_JEEENS4_5SM1004TMEM4LOAD26SM100_TMEM_LOAD_32dp32b64xES1B_NS10_INS11_ILi2ELi4ELi3EEES14_NSR_INS5_IJS15_S1J_EEENS5_IJS1J_SB_EEEEEEENS4_39AutoVectorizingCopyWithAssumedAlignmentILi128EEENS4_14SM90_TMA_STOREES20_S22_S22_EEEvvEEEEvNT_6ParamsE,"",@"SHT_CUDA_INFO"
	.sectionflags	@""
	.align	4


	//----- nvinfo : EIATTR_CUDA_API_VERSION
	.align		4
        /*0000*/ 	.byte	0x04, 0x37
        /*0002*/ 	.short	(.L_31 - .L_30)
.L_30:
        /*0004*/ 	.word	0x00000082


	//----- nvinfo : EIATTR_KPARAM_INFO
	.align		4
.L_31:
        /*0008*/ 	.byte	0x04, 0x17
        /*000a*/ 	.short	(.L_33 - .L_32)
.L_32:
        /*000c*/ 	.word	0x00000000
        /*0010*/ 	.short	0x0000
        /*0012*/ 	.short	0x0000
        /*0014*/ 	.byte	0x00, 0xf0, 0x01, 0x20


	//----- nvinfo : EIATTR_AT_ENTRY_FRAGMENTS
	.align		4
.L_33:
        /*0018*/ 	.byte	0x04, 0x4f
        /*001a*/ 	.short	(.L_35 - .L_34)


	//   ....[0]....
.L_34:
        /*001c*/ 	.word	0x00000006


	//----- nvinfo : EIATTR_RESERVED_SMEM_USED
	.align		4
.L_35:
        /*0020*/ 	.byte	0x01, 0x41
	.zero		2


	//----- nvinfo : EIATTR_SPARSE_MMA_MASK
	.align		4
        /*0024*/ 	.byte	0x03, 0x50
        /*0026*/ 	.short	0x0000


	//----- nvinfo : EIATTR_TCGEN05_1CTA_USED
	.align		4
        /*0028*/ 	.byte	0x01, 0x51
	.zero		2


	//----- nvinfo : EIATTR_MAXREG_COUNT
	.align		4
        /*002c*/ 	.byte	0x03, 0x1b
        /*002e*/ 	.short	0x00ff


	//----- nvinfo : EIATTR_NUM_BARRIERS
	.align		4
        /*0030*/ 	.byte	0x02, 0x4c
        /*0032*/ 	.byte	0x07
	.zero		1


	//----- nvinfo : EIATTR_EXTERNS
	.align		4
        /*0034*/ 	.byte	0x04, 0x0f
        /*0036*/ 	.short	(.L_37 - .L_36)


	//   ....[0]....
	.align		4
.L_36:
        /*0038*/ 	.word	index@(__assertfail)


	//----- nvinfo : EIATTR_MERCURY_ISA_VERSION
	.align		4
.L_37:
        /*003c*/ 	.byte	0x03, 0x5f
        /*003e*/ 	.short	0x0101


	//----- nvinfo : EIATTR_INT_WARP_WIDE_INSTR_OFFSETS
	.align		4
        /*0040*/ 	.byte	0x04, 0x31
        /*0042*/ 	.short	(.L_39 - .L_38)


	//   ....[0]....
.L_38:
        /*0044*/ 	.word	0x000048d0


	//   ....[1]....
        /*0048*/ 	.word	0x000048f0


	//   ....[2]....
        /*004c*/ 	.word	0x00004920


	//   ....[3]....
        /*0050*/ 	.word	0x00005440


	//   ....[4]....
        /*0054*/ 	.word	0x000054b0


	//   ....[5]....
        /*0058*/ 	.word	0x00005590


	//   ....[6]....
        /*005c*/ 	.word	0x00005640


	//----- nvinfo : EIATTR_COOP_GROUP_MASK_REGIDS
	.align		4
.L_39:
        /*0060*/ 	.byte	0x04, 0x29
        /*0062*/ 	.short	(.L_41 - .L_40)


	//   ....[0]....
.L_40:
        /*0064*/ 	.word	0xffffffff


	//   ....[1]....
        /*0068*/ 	.word	0xffffffff


	//   ....[2]....
        /*006c*/ 	.word	0xffffffff


	//   ....[3]....
        /*0070*/ 	.word	0xffffffff


	//   ....[4]....
        /*0074*/ 	.word	0xffffffff


	//   ....[5]....
        /*0078*/ 	.word	0xffffffff


	//   ....[6]....
        /*007c*/ 	.word	0xffffffff


	//   ....[7]....
        /*0080*/ 	.word	0xffffffff


	//   ....[8]....
        /*0084*/ 	.word	0xffffffff


	//   ....[9]....
        /*0088*/ 	.word	0xffffffff


	//   ....[10]....
        /*008c*/ 	.word	0xffffffff


	//   ....[11]....
        /*0090*/ 	.word	0xffffffff


	//   ....[12]....
        /*0094*/ 	.word	0xffffffff


	//   ....[13]....
        /*0098*/ 	.word	0xffffffff


	//----- nvinfo : EIATTR_COOP_GROUP_INSTR_OFFSETS
	.align		4
.L_41:
        /*009c*/ 	.byte	0x04, 0x28
        /*009e*/ 	.short	(.L_43 - .L_42)


	//   ....[0]....
.L_42:
        /*00a0*/ 	.word	0x00000080


	//   ....[1]....
        /*00a4*/ 	.word	0x000004f0


	//   ....[2]....
        /*00a8*/ 	.word	0x00000950


	//   ....[3]....
        /*00ac*/ 	.word	0x00000ab0


	//   ....[4]....
        /*00b0*/ 	.word	0x00000bb0


	//   ....[5]....
        /*00b4*/ 	.word	0x00000d20


	//   ....[6]....
        /*00b8*/ 	.word	0x00000ec0


	//   ....[7]....
        /*00bc*/ 	.word	0x00001070


	//   ....[8]....
        /*00c0*/ 	.word	0x00002280


	//   ....[9]....
        /*00c4*/ 	.word	0x00003c70


	//   ....[10]....
        /*00c8*/ 	.word	0x00003e80


	//   ....[11]....
        /*00cc*/ 	.word	0x00003eb0


	//   ....[12]....
        /*00d0*/ 	.word	0x000047b0


	//   ....[13]....
        /*00d4*/ 	.word	0x000049e0


	//----- nvinfo : EIATTR_VRC_CTA_INIT_COUNT
	.align		4
.L_43:
        /*00d8*/ 	.byte	0x02, 0x4a
        /*00da*/ 	.byte	0x80
	.zero		1


	//----- nvinfo : EIATTR_SYSCALL_OFFSETS
	.align		4
        /*00dc*/ 	.byte	0x04, 0x46
        /*00de*/ 	.short	(.L_45 - .L_44)


	//   ....[0]....
.L_44:
        /*00e0*/ 	.word	0x00006230


	//   ....[1]....
        /*00e4*/ 	.word	0x00006370


	//   ....[2]....
        /*00e8*/ 	.word	0x00006c00


	//   ....[3]....
        /*00ec*/ 	.word	0x00008200


	//----- nvinfo : EIATTR_MBARRIER_INSTR_OFFSETS
	.align		4
.L_45:
        /*00f0*/ 	.byte	0x04, 0x39
        /*00f2*/ 	.short	(.L_47 - .L_46)


	//   ....[0]....
.L_46:
        /*00f4*/ 	.word	0x00000630
        /*00f8*/ 	.word	0x000000ff
        /*00fc*/ 	.word	0x00000000
        /*0100*/ 	.short	0x0100
        /*0102*/ 	.byte	0x04
	.zero		1


	//   ....[1]....
        /*0104*/ 	.word	0x00000640
        /*0108*/ 	.word	0x000000ff
        /*010c*/ 	.word	0x000000c0
        /*0110*/ 	.short	0x0100
        /*0112*/ 	.byte	0x04
	.zero		1


	//   ....[2]....
        /*0114*/ 	.word	0x00000650
        /*0118*/ 	.word	0x000000ff
        /*011c*/ 	.word	0x00000008
        /*0120*/ 	.short	0x0100
        /*0122*/ 	.byte	0x04
	.zero		1


	//   ....[3]....
        /*0124*/ 	.word	0x00000660
        /*0128*/ 	.word	0x000000ff
        /*012c*/ 	.word	0x000000c8
        /*0130*/ 	.short	0x0100
        /*0132*/ 	.byte	0x04
	.zero		1


	//   ....[4]....
        /*0134*/ 	.word	0x00000670
        /*0138*/ 	.word	0x000000ff
        /*013c*/ 	.word	0x00000010
        /*0140*/ 	.short	0x0100
        /*0142*/ 	.byte	0x04
	.zero		1


	//   ....[5]....
        /*0144*/ 	.word	0x00000680
        /*0148*/ 	.word	0x000000ff
        /*014c*/ 	.word	0x000000d0
        /*0150*/ 	.short	0x0100
        /*0152*/ 	.byte	0x04
	.zero		1


	//   ....[6]....
        /*0154*/ 	.word	0x00000690
        /*0158*/ 	.word	0x000000ff
        /*015c*/ 	.word	0x00000018
        /*0160*/ 	.short	0x0100
        /*0162*/ 	.byte	0x04
	.zero		1


	//   ....[7]....
        /*0164*/ 	.word	0x000006a0
        /*0168*/ 	.word	0x000000ff
        /*016c*/ 	.word	0x000000d8
        /*0170*/ 	.short	0x0100
        /*0172*/ 	.byte	0x04
	.zero		1


	//   ....[8]....
        /*0174*/ 	.word	0x000006b0
        /*0178*/ 	.word	0x000000ff
        /*017c*/ 	.word	0x00000020
        /*0180*/ 	.short	0x0100
        /*0182*/ 	.byte	0x04
	.zero		1


	//   ....[9]....
        /*0184*/ 	.word	0x000006c0
        /*0188*/ 	.word	0x000000ff
        /*018c*/ 	.word	0x000000e0
        /*0190*/ 	.short	0x0100
        /*0192*/ 	.byte	0x04
	.zero		1


	//   ....[10]....
        /*0194*/ 	.word	0x000006d0
        /*0198*/ 	.word	0x000000ff
        /*019c*/ 	.word	0x00000028
        /*01a0*/ 	.short	0x0100
        /*01a2*/ 	.byte	0x04
	.zero		1


	//   ....[11]....
        /*01a4*/ 	.word	0x000006e0
        /*01a8*/ 	.word	0x000000ff
        /*01ac*/ 	.word	0x000000e8
        /*01b0*/ 	.short	0x0100
        /*01b2*/ 	.byte	0x04
	.zero		1


	//   ....[12]....
        /*01b4*/ 	.word	0x000006f0
        /*01b8*/ 	.word	0x000000ff
        /*01bc*/ 	.word	0x00000030
        /*01c0*/ 	.short	0x0100
        /*01c2*/ 	.byte	0x04
	.zero		1


	//   ....[13]....
        /*01c4*/ 	.word	0x00000700
        /*01c8*/ 	.word	0x000000ff
        /*01cc*/ 	.word	0x000000f0
        /*01d0*/ 	.short	0x0100
        /*01d2*/ 	.byte	0x04
	.zero		1


	//   ....[14]....
        /*01d4*/ 	.word	0x00000710
        /*01d8*/ 	.word	0x000000ff
        /*01dc*/ 	.word	0x00000038
        /*01e0*/ 	.short	0x0100
        /*01e2*/ 	.byte	0x04
	.zero		1


	//   ....[15]....
        /*01e4*/ 	.word	0x00000720
        /*01e8*/ 	.word	0x000000ff
        /*01ec*/ 	.word	0x000000f8
        /*01f0*/ 	.short	0x0100
        /*01f2*/ 	.byte	0x04
	.zero		1


	//   ....[16]....
        /*01f4*/ 	.word	0x00000730
        /*01f8*/ 	.word	0x000000ff
        /*01fc*/ 	.word	0x00000040
        /*0200*/ 	.short	0x0100
        /*0202*/ 	.byte	0x04
	.zero		1


	//   ....[17]....
        /*0204*/ 	.word	0x00000740
        /*0208*/ 	.word	0x000000ff
        /*020c*/ 	.word	0x00000100
        /*0210*/ 	.short	0x0100
        /*0212*/ 	.byte	0x04
	.zero		1


	//   ....[18]....
        /*0214*/ 	.word	0x00000750
        /*0218*/ 	.word	0x000000ff
        /*021c*/ 	.word	0x00000048
        /*0220*/ 	.short	0x0100
        /*0222*/ 	.byte	0x04
	.zero		1


	//   ....[19]....
        /*0224*/ 	.word	0x00000760
        /*0228*/ 	.word	0x000000ff
        /*022c*/ 	.word	0x00000108
        /*0230*/ 	.short	0x0100
        /*0232*/ 	.byte	0x04
	.zero		1


	//   ....[20]....
        /*0234*/ 	.word	0x00000770
        /*0238*/ 	.word	0x000000ff
        /*023c*/ 	.word	0x00000050
        /*0240*/ 	.short	0x0100
        /*0242*/ 	.byte	0x04
	.zero		1


	//   ....[21]....
        /*0244*/ 	.word	0x00000780
        /*0248*/ 	.word	0x000000ff
        /*024c*/ 	.word	0x00000110
        /*0250*/ 	.short	0x0100
        /*0252*/ 	.byte	0x04
	.zero		1


	//   ....[22]....
        /*0254*/ 	.word	0x00000790
        /*0258*/ 	.word	0x000000ff
        /*025c*/ 	.word	0x00000058
        /*0260*/ 	.short	0x0100
        /*0262*/ 	.byte	0x04
	.zero		1


	//   ....[23]....
        /*0264*/ 	.word	0x000007a0
        /*0268*/ 	.word	0x000000ff
        /*026c*/ 	.word	0x00000118
        /*0270*/ 	.short	0x0100
        /*0272*/ 	.byte	0x04
	.zero		1


	//   ....[24]....
        /*0274*/ 	.word	0x000007b0
        /*0278*/ 	.word	0x000000ff
        /*027c*/ 	.word	0x00000060
        /*0280*/ 	.short	0x0100
        /*0282*/ 	.byte	0x04
	.zero		1


	//   ....[25]....
        /*0284*/ 	.word	0x000007c0
        /*0288*/ 	.word	0x000000ff
        /*028c*/ 	.word	0x00000120
        /*0290*/ 	.short	0x0100
        /*0292*/ 	.byte	0x04
	.zero		1


	//   ....[26]....
        /*0294*/ 	.word	0x000007d0
        /*0298*/ 	.word	0x000000ff
        /*029c*/ 	.word	0x00000068
        /*02a0*/ 	.short	0x0100
        /*02a2*/ 	.byte	0x04
	.zero		1


	//   ....[27]....
        /*02a4*/ 	.word	0x000007e0
        /*02a8*/ 	.word	0x000000ff
        /*02ac*/ 	.word	0x00000128
        /*02b0*/ 	.short	0x0100
        /*02b2*/ 	.byte	0x04
	.zero		1


	//   ....[28]....
        /*02b4*/ 	.word	0x000007f0
        /*02b8*/ 	.word	0x000000ff
        /*02bc*/ 	.word	0x00000070
        /*02c0*/ 	.short	0x0100
        /*02c2*/ 	.byte	0x04
	.zero		1


	//   ....[29]....
        /*02c4*/ 	.word	0x00000800
        /*02c8*/ 	.word	0x000000ff
        /*02cc*/ 	.word	0x00000130
        /*02d0*/ 	.short	0x0100
        /*02d2*/ 	.byte	0x04
	.zero		1


	//   ....[30]....
        /*02d4*/ 	.word	0x00000810
        /*02d8*/ 	.word	0x000000ff
        /*02dc*/ 	.word	0x00000078
        /*02e0*/ 	.short	0x0100
        /*02e2*/ 	.byte	0x04
	.zero		1


	//   ....[31]....
        /*02e4*/ 	.word	0x00000820
        /*02e8*/ 	.word	0x000000ff
        /*02ec*/ 	.word	0x00000138
        /*02f0*/ 	.short	0x0100
        /*02f2*/ 	.byte	0x04
	.zero		1


	//   ....[32]....
        /*02f4*/ 	.word	0x00000830
        /*02f8*/ 	.word	0x000000ff
        /*02fc*/ 	.word	0x00000080
        /*0300*/ 	.short	0x0100
        /*0302*/ 	.byte	0x04
	.zero		1


	//   ....[33]....
        /*0304*/ 	.word	0x00000840
        /*0308*/ 	.word	0x000000ff
        /*030c*/ 	.word	0x00000140
        /*0310*/ 	.short	0x0100
        /*0312*/ 	.byte	0x04
	.zero		1


	//   ....[34]....
        /*0314*/ 	.word	0x00000850
        /*0318*/ 	.word	0x000000ff
        /*031c*/ 	.word	0x00000088
        /*0320*/ 	.short	0x0100
        /*0322*/ 	.byte	0x04
	.zero		1


	//   ....[35]....
        /*0324*/ 	.word	0x00000860
        /*0328*/ 	.word	0x000000ff
        /*032c*/ 	.word	0x00000148
        /*0330*/ 	.short	0x0100
        /*0332*/ 	.byte	0x04
	.zero		1


	//   ....[36]....
        /*0334*/ 	.word	0x00000870
        /*0338*/ 	.word	0x000000ff
        /*033c*/ 	.word	0x00000090
        /*0340*/ 	.short	0x0100
        /*0342*/ 	.byte	0x04
	.zero		1


	//   ....[37]....
        /*0344*/ 	.word	0x00000880
        /*0348*/ 	.word	0x000000ff
        /*034c*/ 	.word	0x00000150
        /*0350*/ 	.short	0x0100
        /*0352*/ 	.byte	0x04
	.zero		1


	//   ....[38]....
        /*0354*/ 	.word	0x00000890
        /*0358*/ 	.word	0x000000ff
        /*035c*/ 	.word	0x00000098
        /*0360*/ 	.short	0x0100
        /*0362*/ 	.byte	0x04
	.zero		1


	//   ....[39]....
        /*0364*/ 	.word	0x000008a0
        /*0368*/ 	.word	0x000000ff
        /*036c*/ 	.word	0x00000158
        /*0370*/ 	.short	0x0100
        /*0372*/ 	.byte	0x04
	.zero		1


	//   ....[40]....
        /*0374*/ 	.word	0x000008b0
        /*0378*/ 	.word	0x000000ff
        /*037c*/ 	.word	0x000000a0
        /*0380*/ 	.short	0x0100
        /*0382*/ 	.byte	0x04
	.zero		1


	//   ....[41]....
        /*0384*/ 	.word	0x000008c0
        /*0388*/ 	.word	0x000000ff
        /*038c*/ 	.word	0x00000160
        /*0390*/ 	.short	0x0100
        /*0392*/ 	.byte	0x04
	.zero		1


	//   ....[42]....
        /*0394*/ 	.word	0x000008d0
        /*0398*/ 	.word	0x000000ff
        /*039c*/ 	.word	0x000000a8
        /*03a0*/ 	.short	0x0100
        /*03a2*/ 	.byte	0x04
	.zero		1


	//   ....[43]....
        /*03a4*/ 	.word	0x000008e0
        /*03a8*/ 	.word	0x000000ff
        /*03ac*/ 	.word	0x00000168
        /*03b0*/ 	.short	0x0100
        /*03b2*/ 	.byte	0x04
	.zero		1


	//   ....[44]....
        /*03b4*/ 	.word	0x000008f0
        /*03b8*/ 	.word	0x000000ff
        /*03bc*/ 	.word	0x000000b0
        /*03c0*/ 	.short	0x0100
        /*03c2*/ 	.byte	0x04
	.zero		1


	//   ....[45]....
        /*03c4*/ 	.word	0x00000900
        /*03c8*/ 	.word	0x000000ff
        /*03cc*/ 	.word	0x00000170
        /*03d0*/ 	.short	0x0100
        /*03d2*/ 	.byte	0x04
	.zero		1


	//   ....[46]....
        /*03d4*/ 	.word	0x00000910
        /*03d8*/ 	.word	0x000000ff
        /*03dc*/ 	.word	0x000000b8
        /*03e0*/ 	.short	0x0100
        /*03e2*/ 	.byte	0x04
	.zero		1


	//   ....[47]....
        /*03e4*/ 	.word	0x00000920
        /*03e8*/ 	.word	0x000000ff
        /*03ec*/ 	.word	0x00000178
        /*03f0*/ 	.short	0x0100
        /*03f2*/ 	.byte	0x04
	.zero		1


	//   ....[48]....
        /*03f4*/ 	.word	0x00000a60
        /*03f8*/ 	.word	0x000000ff
        /*03fc*/ 	.word	0x00000180
        /*0400*/ 	.short	0x0100
        /*0402*/ 	.byte	0x04
	.zero		1


	//   ....[49]....
        /*0404*/ 	.word	0x00000a70
        /*0408*/ 	.word	0x000000ff
        /*040c*/ 	.word	0x00000190
        /*0410*/ 	.short	0x0100
        /*0412*/ 	.byte	0x04
	.zero		1


	//   ....[50]....
        /*0414*/ 	.word	0x00000a80
        /*0418*/ 	.word	0x000000ff
        /*041c*/ 	.word	0x00000188
        /*0420*/ 	.short	0x0100
        /*0422*/ 	.byte	0x04
	.zero		1


	//   ....[51]....
        /*0424*/ 	.word	0x00000a90
        /*0428*/ 	.word	0x000000ff
        /*042c*/ 	.word	0x00000198
        /*0430*/ 	.short	0x0100
        /*0432*/ 	.byte	0x04
	.zero		1


	//   ....[52]....
        /*0434*/ 	.word	0x00000b80
        /*0438*/ 	.word	0x000000ff
        /*043c*/ 	.word	0x000001a0
        /*0440*/ 	.short	0x0100
        /*0442*/ 	.byte	0x06
	.zero		1


	//   ....[53]....
        /*0444*/ 	.word	0x00000b90
        /*0448*/ 	.word	0x000000ff
        /*044c*/ 	.word	0x000001a8
        /*0450*/ 	.short	0x0100
        /*0452*/ 	.byte	0x06
	.zero		1


	//   ....[54]....
        /*0454*/ 	.word	0x00000cd0
        /*0458*/ 	.word	0x000000ff
        /*045c*/ 	.word	0x000001b0
        /*0460*/ 	.short	0x0100
        /*0462*/ 	.byte	0x06
	.zero		1


	//   ....[55]....
        /*0464*/ 	.word	0x00000ce0
        /*0468*/ 	.word	0x000000ff
        /*046c*/ 	.word	0x000001c0
        /*0470*/ 	.short	0x0100
        /*0472*/ 	.byte	0x06
	.zero		1


	//   ....[56]....
        /*0474*/ 	.word	0x00000cf0
        /*0478*/ 	.word	0x000000ff
        /*047c*/ 	.word	0x000001b8
        /*0480*/ 	.short	0x0100
        /*0482*/ 	.byte	0x06
	.zero		1


	//   ....[57]....
        /*0484*/ 	.word	0x00000d00
        /*0488*/ 	.word	0x000000ff
        /*048c*/ 	.word	0x000001c8
        /*0490*/ 	.short	0x0100
        /*0492*/ 	.byte	0x06
	.zero		1


	//   ....[58]....
        /*0494*/ 	.word	0x00000e30
        /*0498*/ 	.word	0x000000ff
        /*049c*/ 	.word	0x000001d0
        /*04a0*/ 	.short	0x0100
        /*04a2*/ 	.byte	0x04
	.zero		1


	//   ....[59]....
        /*04a4*/ 	.word	0x00000e40
        /*04a8*/ 	.word	0x000000ff
        /*04ac*/ 	.word	0x000001f0
        /*04b0*/ 	.short	0x0100
        /*04b2*/ 	.byte	0x04
	.zero		1


	//   ....[60]....
        /*04b4*/ 	.word	0x00000e50
        /*04b8*/ 	.word	0x000000ff
        /*04bc*/ 	.word	0x000001d8
        /*04c0*/ 	.short	0x0100
        /*04c2*/ 	.byte	0x04
	.zero		1


	//   ....[61]....
        /*04c4*/ 	.word	0x00000e60
        /*04c8*/ 	.word	0x000000ff
        /*04cc*/ 	.word	0x000001f8
        /*04d0*/ 	.short	0x0100
        /*04d2*/ 	.byte	0x04
	.zero		1


	//   ....[62]....
        /*04d4*/ 	.word	0x00000e70
        /*04d8*/ 	.word	0x000000ff
        /*04dc*/ 	.word	0x000001e0
        /*04e0*/ 	.short	0x0100
        /*04e2*/ 	.byte	0x04
	.zero		1


	//   ....[63]....
        /*04e4*/ 	.word	0x00000e80
        /*04e8*/ 	.word	0x000000ff
        /*04ec*/ 	.word	0x00000200
        /*04f0*/ 	.short	0x0100
        /*04f2*/ 	.byte	0x04
	.zero		1


	//   ....[64]....
        /*04f4*/ 	.word	0x00000e90
        /*04f8*/ 	.word	0x000000ff
        /*04fc*/ 	.word	0x000001e8
        /*0500*/ 	.short	0x0100
        /*0502*/ 	.byte	0x04
	.zero		1


	//   ....[65]....
        /*0504*/ 	.word	0x00000ea0
        /*0508*/ 	.word	0x000000ff
        /*050c*/ 	.word	0x00000208
        /*0510*/ 	.short	0x0100
        /*0512*/ 	.byte	0x04
	.zero		1


	//   ....[66]....
        /*0514*/ 	.word	0x00000f90
        /*0518*/ 	.word	0x000000ff
        /*051c*/ 	.word	0x00000210
        /*0520*/ 	.short	0x0100
        /*0522*/ 	.byte	0x04
	.zero		1


	//   ....[67]....
        /*0524*/ 	.word	0x00000fa0
        /*0528*/ 	.word	0x000000ff
        /*052c*/ 	.word	0x00000220
        /*0530*/ 	.short	0x0100
        /*0532*/ 	.byte	0x04
	.zero		1


	//   ....[68]....
        /*0534*/ 	.word	0x00000fb0
        /*0538*/ 	.word	0x000000ff
        /*053c*/ 	.word	0x00000218
        /*0540*/ 	.short	0x0100
        /*0542*/ 	.byte	0x04
	.zero		1


	//   ....[69]....
        /*0544*/ 	.word	0x00000fc0
        /*0548*/ 	.word	0x000000ff
        /*054c*/ 	.word	0x00000228
        /*0550*/ 	.short	0x0100
        /*0552*/ 	.byte	0x04
	.zero		1


	//   ....[70]....
        /*0554*/ 	.word	0x00001b00
        /*0558*/ 	.word	0x00000003
        /*055c*/ 	.word	0x00000220
        /*0560*/ 	.short	0x010a
        /*0562*/ 	.byte	0xff
	.zero		1


	//   ....[71]....
        /*0564*/ 	.word	0x00001b30
        /*0568*/ 	.word	0x00000003
        /*056c*/ 	.word	0x00000210
        /*0570*/ 	.short	0x0101
        /*0572*/ 	.byte	0xff
	.zero		1


	//   ....[72]....
        /*0574*/ 	.word	0x00001c00
        /*0578*/ 	.word	0x000000ff
        /*057c*/ 	.word	0x000000c0
        /*0580*/ 	.short	0x010a
        /*0582*/ 	.byte	0x04
	.zero		1


	//   ....[73]....
        /*0584*/ 	.word	0x00001c80
        /*0588*/ 	.word	0x000000ff
        /*058c*/ 	.word	0x000000c0
        /*0590*/ 	.short	0x010a
        /*0592*/ 	.byte	0x21
	.zero		1


	//   ....[74]....
        /*0594*/ 	.word	0x00001e20
        /*0598*/ 	.word	0x000000ff
        /*059c*/ 	.word	0x000000c0
        /*05a0*/ 	.short	0x010a
        /*05a2*/ 	.byte	0x08
	.zero		1


	//   ....[75]....
        /*05a4*/ 	.word	0x00001f30
        /*05a8*/ 	.word	0x000000ff
        /*05ac*/ 	.word	0x000001a8
        /*05b0*/ 	.short	0x0101
        /*05b2*/ 	.byte	0x06
	.zero		1


	//   ....[76]....
        /*05b4*/ 	.word	0x00001f50
        /*05b8*/ 	.word	0x000000ff
        /*05bc*/ 	.word	0x000000c0
        /*05c0*/ 	.short	0x010a
        /*05c2*/ 	.byte	0x04
	.zero		1


	//   ....[77]....
        /*05c4*/ 	.word	0x00001fd0
        /*05c8*/ 	.word	0x000000ff
        /*05cc*/ 	.word	0x000000c0
        /*05d0*/ 	.short	0x010a
        /*05d2*/ 	.byte	0x11
	.zero		1


	//   ....[78]....
        /*05d4*/ 	.word	0x00002170
        /*05d8*/ 	.word	0x000000ff
        /*05dc*/ 	.word	0x000000c0
        /*05e0*/ 	.short	0x010a
        /*05e2*/ 	.byte	0x07
	.zero		1


	//   ....[79]....
        /*05e4*/ 	.word	0x000022b0
        /*05e8*/ 	.word	0x00000003
        /*05ec*/ 	.word	0x000001b0
        /*05f0*/ 	.short	0x010a
        /*05f2*/ 	.byte	0xff
	.zero		1


	//   ....[80]....
        /*05f4*/ 	.word	0x00002400
        /*05f8*/ 	.word	0x00000000
        /*05fc*/ 	.word	0x00000000
        /*0600*/ 	.short	0x0101
        /*0602*/ 	.byte	0xff
	.zero		1


	//   ....[81]....
        /*0604*/ 	.word	0x000029b0
        /*0608*/ 	.word	0x000000ff
        /*060c*/ 	.word	0x00000000
        /*0610*/ 	.short	0x010a
        /*0612*/ 	.byte	0x04
	.zero		1


	//   ....[82]....
        /*0614*/ 	.word	0x00002a40
        /*0618*/ 	.word	0x000000ff
        /*061c*/ 	.word	0x00000000
        /*0620*/ 	.short	0x010a
        /*0622*/ 	.byte	0x05
	.zero		1


	//   ....[83]....
        /*0624*/ 	.word	0x00002ad0
        /*0628*/ 	.word	0x000000ff
        /*062c*/ 	.word	0x00000000
        /*0630*/ 	.short	0x010a
        /*0632*/ 	.byte	0x05
	.zero		1


	//   ....[84]....
        /*0634*/ 	.word	0x00002b60
        /*0638*/ 	.word	0x000000ff
        /*063c*/ 	.word	0x00000000
        /*0640*/ 	.short	0x010a
        /*0642*/ 	.byte	0x05
	.zero		1


	//   ....[85]....
        /*0644*/ 	.word	0x00002bf0
        /*0648*/ 	.word	0x000000ff
        /*064c*/ 	.word	0x00000000
        /*0650*/ 	.short	0x010a
        /*0652*/ 	.byte	0x05
	.zero		1


	//   ....[86]....
        /*0654*/ 	.word	0x00002c80
        /*0658*/ 	.word	0x000000ff
        /*065c*/ 	.word	0x00000000
        /*0660*/ 	.short	0x010a
        /*0662*/ 	.byte	0x05
	.zero		1


	//   ....[87]....
        /*0664*/ 	.word	0x00002d10
        /*0668*/ 	.word	0x000000ff
        /*066c*/ 	.word	0x00000000
        /*0670*/ 	.short	0x010a
        /*0672*/ 	.byte	0x05
	.zero		1


	//   ....[88]....
        /*0674*/ 	.word	0x00002da0
        /*0678*/ 	.word	0x000000ff
        /*067c*/ 	.word	0x00000000
        /*0680*/ 	.short	0x010a
        /*0682*/ 	.byte	0x05
	.zero		1


	//   ....[89]....
        /*0684*/ 	.word	0x00002e30
        /*0688*/ 	.word	0x000000ff
        /*068c*/ 	.word	0x00000000
        /*0690*/ 	.short	0x010a
        /*0692*/ 	.byte	0x05
	.zero		1


	//   ....[90]....
        /*0694*/ 	.word	0x00002ec0
        /*0698*/ 	.word	0x000000ff
        /*069c*/ 	.word	0x00000000
        /*06a0*/ 	.short	0x010a
        /*06a2*/ 	.byte	0x05
	.zero		1


	//   ....[91]....
        /*06a4*/ 	.word	0x00002f50
        /*06a8*/ 	.word	0x000000ff
        /*06ac*/ 	.word	0x00000000
        /*06b0*/ 	.short	0x010a
        /*06b2*/ 	.byte	0x05
	.zero		1


	//   ....[92]....
        /*06b4*/ 	.word	0x00002fe0
        /*06b8*/ 	.word	0x000000ff
        /*06bc*/ 	.word	0x00000000
        /*06c0*/ 	.short	0x010a
        /*06c2*/ 	.byte	0x05
	.zero		1


	//   ....[93]....
        /*06c4*/ 	.word	0x00003070
        /*06c8*/ 	.word	0x000000ff
        /*06cc*/ 	.word	0x00000000
        /*06d0*/ 	.short	0x010a
        /*06d2*/ 	.byte	0x05
	.zero		1


	//   ....[94]....
        /*06d4*/ 	.word	0x00003100
        /*06d8*/ 	.word	0x000000ff
        /*06dc*/ 	.word	0x00000000
        /*06e0*/ 	.short	0x010a
        /*06e2*/ 	.byte	0x05
	.zero		1


	//   ....[95]....
        /*06e4*/ 	.word	0x00003190
        /*06e8*/ 	.word	0x000000ff
        /*06ec*/ 	.word	0x00000000
        /*06f0*/ 	.short	0x010a
        /*06f2*/ 	.byte	0x05
	.zero		1


	//   ....[96]....
        /*06f4*/ 	.word	0x00003220
        /*06f8*/ 	.word	0x000000ff
        /*06fc*/ 	.word	0x00000000
        /*0700*/ 	.short	0x010a
        /*0702*/ 	.byte	0x05
	.zero		1


	//   ....[97]....
        /*0704*/ 	.word	0x000032b0
        /*0708*/ 	.word	0x000000ff
        /*070c*/ 	.word	0x00000000
        /*0710*/ 	.short	0x010a
        /*0712*/ 	.byte	0x05
	.zero		1


	//   ....[98]....
        /*0714*/ 	.word	0x00003340
        /*0718*/ 	.word	0x000000ff
        /*071c*/ 	.word	0x00000000
        /*0720*/ 	.short	0x010a
        /*0722*/ 	.byte	0x05
	.zero		1


	//   ....[99]....
        /*0724*/ 	.word	0x000033d0
        /*0728*/ 	.word	0x000000ff
        /*072c*/ 	.word	0x00000000
        /*0730*/ 	.short	0x010a
        /*0732*/ 	.byte	0x05
	.zero		1


	//   ....[100]....
        /*0734*/ 	.word	0x00003460
        /*0738*/ 	.word	0x000000ff
        /*073c*/ 	.word	0x00000000
        /*0740*/ 	.short	0x010a
        /*0742*/ 	.byte	0x05
	.zero		1


	//   ....[101]....
        /*0744*/ 	.word	0x000034f0
        /*0748*/ 	.word	0x000000ff
        /*074c*/ 	.word	0x00000000
        /*0750*/ 	.short	0x010a
        /*0752*/ 	.byte	0x05
	.zero		1


	//   ....[102]....
        /*0754*/ 	.word	0x00003580
        /*0758*/ 	.word	0x000000ff
        /*075c*/ 	.word	0x00000000
        /*0760*/ 	.short	0x010a
        /*0762*/ 	.byte	0x05
	.zero		1


	//   ....[103]....
        /*0764*/ 	.word	0x00003610
        /*0768*/ 	.word	0x000000ff
        /*076c*/ 	.word	0x00000000
        /*0770*/ 	.short	0x010a
        /*0772*/ 	.byte	0x05
	.zero		1


	//   ....[104]....
        /*0774*/ 	.word	0x000036b0
        /*0778*/ 	.word	0x00000000
        /*077c*/ 	.word	0x00000000
        /*0780*/ 	.short	0x010a
        /*0782*/ 	.byte	0xff
	.zero		1


	//   ....[105]....
        /*0784*/ 	.word	0x000037d0
        /*0788*/ 	.word	0x00000002
        /*078c*/ 	.word	0x00000210
        /*0790*/ 	.short	0x010a
        /*0792*/ 	.byte	0xff
	.zero		1


	//   ....[106]....
        /*0794*/ 	.word	0x00003830
        /*0798*/ 	.word	0x00000004
        /*079c*/ 	.word	0x00000000
        /*07a0*/ 	.short	0x0101
        /*07a2*/ 	.byte	0xff
	.zero		1


	//   ....[107]....
        /*07a4*/ 	.word	0x00003850
        /*07a8*/ 	.word	0x000000ff
        /*07ac*/ 	.word	0x000001c0
        /*07b0*/ 	.short	0x010a
        /*07b2*/ 	.byte	0x04
	.zero		1


	//   ....[108]....
        /*07b4*/ 	.word	0x00003970
        /*07b8*/ 	.word	0x00000002
        /*07bc*/ 	.word	0x000001b0
        /*07c0*/ 	.short	0x010a
        /*07c2*/ 	.byte	0xff
	.zero		1


	//   ....[109]....
        /*07c4*/ 	.word	0x00003a80
        /*07c8*/ 	.word	0x00000002
        /*07cc*/ 	.word	0x00000000
        /*07d0*/ 	.short	0x0101
        /*07d2*/ 	.byte	0xff
	.zero		1


	//   ....[110]....
        /*07d4*/ 	.word	0x00003b10
        /*07d8*/ 	.word	0x000000ff
        /*07dc*/ 	.word	0x000001c0
        /*07e0*/ 	.short	0x0106
        /*07e2*/ 	.byte	0x04
	.zero		1


	//   ....[111]....
        /*07e4*/ 	.word	0x00003b30
        /*07e8*/ 	.word	0x000000ff
        /*07ec*/ 	.word	0x000001c0
        /*07f0*/ 	.short	0x010a
        /*07f2*/ 	.byte	0x04
	.zero		1


	//   ....[112]....
        /*07f4*/ 	.word	0x00003bc0
        /*07f8*/ 	.word	0x000000ff
        /*07fc*/ 	.word	0x000001c0
        /*0800*/ 	.short	0x0106
        /*0802*/ 	.byte	0x07
	.zero		1


	//   ....[113]....
        /*0804*/ 	.word	0x00003c00
        /*0808*/ 	.word	0x00000000
        /*080c*/ 	.word	0x000001c0
        /*0810*/ 	.short	0x010a
        /*0812*/ 	.byte	0xff
	.zero		1


	//   ....[114]....
        /*0814*/ 	.word	0x000040f0
        /*0818*/ 	.word	0x00000000
        /*081c*/ 	.word	0x000001b0
        /*0820*/ 	.short	0x010a
        /*0822*/ 	.byte	0xff
	.zero		1


	//   ....[115]....
        /*0824*/ 	.word	0x000041f0
        /*0828*/ 	.word	0x00000003
        /*082c*/ 	.word	0x00000000
        /*0830*/ 	.short	0x0101
        /*0832*/ 	.byte	0xff
	.zero		1


	//   ....[116]....
        /*0834*/ 	.word	0x00004200
        /*0838*/ 	.word	0x000000ff
        /*083c*/ 	.word	0x00000000
        /*0840*/ 	.short	0x010a
        /*0842*/ 	.byte	0x04
	.zero		1


	//   ....[117]....
        /*0844*/ 	.word	0x00004220
        /*0848*/ 	.word	0x000000ff
        /*084c*/ 	.word	0x000001f0
        /*0850*/ 	.short	0x010a
        /*0852*/ 	.byte	0x12
	.zero		1


	//   ....[118]....
        /*0854*/ 	.word	0x00004300
        /*0858*/ 	.word	0x000000ff
        /*085c*/ 	.word	0x00000000
        /*0860*/ 	.short	0x010a
        /*0862*/ 	.byte	0x06
	.zero		1


	//   ....[119]....
        /*0864*/ 	.word	0x00004400
        /*0868*/ 	.word	0x000000ff
        /*086c*/ 	.word	0x00000000
        /*0870*/ 	.short	0x010a
        /*0872*/ 	.byte	0x04
	.zero		1


	//   ....[120]....
        /*0874*/ 	.word	0x000045e0
        /*0878*/ 	.word	0x000000ff
        /*087c*/ 	.word	0x00000000
        /*0880*/ 	.short	0x010a
        /*0882*/ 	.byte	0x04
	.zero		1


	//   ....[121]....
        /*0884*/ 	.word	0x00004670
        /*0888*/ 	.word	0x000000ff
        /*088c*/ 	.word	0x00000000
        /*0890*/ 	.short	0x010a
        /*0892*/ 	.byte	0x05
	.zero		1


	//   ....[122]....
        /*0894*/ 	.word	0x00004700
        /*0898*/ 	.word	0x000000ff
        /*089c*/ 	.word	0x00000000
        /*08a0*/ 	.short	0x010a
        /*08a2*/ 	.byte	0x05
	.zero		1


	//   ....[123]....
        /*08a4*/ 	.word	0x00004790
        /*08a8*/ 	.word	0x000000ff
        /*08ac*/ 	.word	0x00000000
        /*08b0*/ 	.short	0x010a
        /*08b2*/ 	.byte	0x04
	.zero		1


	//   ....[124]....
        /*08b4*/ 	.word	0x00004c40
        /*08b8*/ 	.word	0x0000000c
        /*08bc*/ 	.word	0x000001b0
        /*08c0*/ 	.short	0x010a
        /*08c2*/ 	.byte	0xff
	.zero		1


	//   ....[125]....
        /*08c4*/ 	.word	0x00004db0
        /*08c8*/ 	.word	0x00000000
        /*08cc*/ 	.word	0x00000000
        /*08d0*/ 	.short	0x0101
        /*08d2*/ 	.byte	0xff
	.zero		1


	//   ....[126]....
        /*08d4*/ 	.word	0x00005240
        /*08d8*/ 	.word	0x000000ff
        /*08dc*/ 	.word	0x000001a8
        /*08e0*/ 	.short	0x010a
        /*08e2*/ 	.byte	0x15
	.zero		1


	//   ....[127]....
        /*08e4*/ 	.word	0x000053c0
        /*08e8*/ 	.word	0x000000ff
        /*08ec*/ 	.word	0x00000190
        /*08f0*/ 	.short	0x010a
        /*08f2*/ 	.byte	0x15
	.zero		1


	//   ....[128]....
        /*08f4*/ 	.word	0x00005540
        /*08f8*/ 	.word	0x000000ff
        /*08fc*/ 	.word	0x00000180
        /*0900*/ 	.short	0x010b
        /*0902*/ 	.byte	0x15
	.zero		1


	//   ....[129]....
        /*0904*/ 	.word	0x00005550
        /*0908*/ 	.word	0x000000ff
        /*090c*/ 	.word	0x00000000
        /*0910*/ 	.short	0x0101
        /*0912*/ 	.byte	0x06
	.zero		1


	//   ....[130]....
        /*0914*/ 	.word	0x00005560
        /*0918*/ 	.word	0x000000ff
        /*091c*/ 	.word	0x00000198
        /*0920*/ 	.short	0x010a
        /*0922*/ 	.byte	0x15
	.zero		1


	//   ....[131]....
        /*0924*/ 	.word	0x00005750
        /*0928*/ 	.word	0x000000ff
        /*092c*/ 	.word	0x00000188
        /*0930*/ 	.short	0x010b
        /*0932*/ 	.byte	0x15
	.zero		1


	//   ....[132]....
        /*0934*/ 	.word	0x00005760
        /*0938*/ 	.word	0x000000ff
        /*093c*/ 	.word	0x00000000
        /*0940*/ 	.short	0x0101
        /*0942*/ 	.byte	0x21
	.zero		1


	//   ....[133]....
        /*0944*/ 	.word	0x00005790
        /*0948*/ 	.word	0x000000ff
        /*094c*/ 	.word	0x00000190
        /*0950*/ 	.short	0x010a
        /*0952*/ 	.byte	0x15
	.zero		1


	//   ....[134]....
        /*0954*/ 	.word	0x000057d0
        /*0958*/ 	.word	0x00000000
        /*095c*/ 	.word	0x00000198
        /*0960*/ 	.short	0x010a
        /*0962*/ 	.byte	0xff
	.zero		1


	//   ....[135]....
        /*0964*/ 	.word	0x00005ad0
        /*0968*/ 	.word	0x00000003
        /*096c*/ 	.word	0x000001b0
        /*0970*/ 	.short	0x010a
        /*0972*/ 	.byte	0xff
	.zero		1


	//   ....[136]....
        /*0974*/ 	.word	0x00005c50
        /*0978*/ 	.word	0x00000000
        /*097c*/ 	.word	0x00000000
        /*0980*/ 	.short	0x0101
        /*0982*/ 	.byte	0xff
	.zero		1


	//   ....[137]....
        /*0984*/ 	.word	0x000067a0
        /*0988*/ 	.word	0x00000003
        /*098c*/ 	.word	0x00000180
        /*0990*/ 	.short	0x010a
        /*0992*/ 	.byte	0xff
	.zero		1


	//   ....[138]....
        /*0994*/ 	.word	0x000067e0
        /*0998*/ 	.word	0x0000004e
        /*099c*/ 	.word	0x000001d0
        /*09a0*/ 	.short	0x010a
        /*09a2*/ 	.byte	0xff
	.zero		1


	//   ....[139]....
        /*09a4*/ 	.word	0x00006920
        /*09a8*/ 	.word	0x00000003
        /*09ac*/ 	.word	0x00000180
        /*09b0*/ 	.short	0x010a
        /*09b2*/ 	.byte	0xff
	.zero		1


	//   ....[140]....
        /*09b4*/ 	.word	0x00006a80
        /*09b8*/ 	.word	0x00000000
        /*09bc*/ 	.word	0x00000000
        /*09c0*/ 	.short	0x0101
        /*09c2*/ 	.byte	0xff
	.zero		1


	//   ....[141]....
        /*09c4*/ 	.word	0x00006ae0
        /*09c8*/ 	.word	0x0000004e
        /*09cc*/ 	.word	0x000001d0
        /*09d0*/ 	.short	0x010a
        /*09d2*/ 	.byte	0xff
	.zero		1


	//   ....[142]....
        /*09d4*/ 	.word	0x00007e70
        /*09d8*/ 	.word	0x0000006f
        /*09dc*/ 	.word	0x00000180
        /*09e0*/ 	.short	0x010a
        /*09e2*/ 	.byte	0xff
	.zero		1


	//   ....[143]....
        /*09e4*/ 	.word	0x00007f40
        /*09e8*/ 	.word	0x0000006f
        /*09ec*/ 	.word	0x00000180
        /*09f0*/ 	.short	0x010a
        /*09f2*/ 	.byte	0xff
	.zero		1


	//   ....[144]....
        /*09f4*/ 	.word	0x000080a0
        /*09f8*/ 	.word	0x00000000
        /*09fc*/ 	.word	0x00000000
        /*0a00*/ 	.short	0x0101
        /*0a02*/ 	.byte	0xff
	.zero		1


	//   ....[145]....
        /*0a04*/ 	.word	0x00008400
        /*0a08*/ 	.word	0x000000ff
        /*0a0c*/ 	.word	0x00000000
        /*0a10*/ 	.short	0x0101
        /*0a12*/ 	.byte	0x04
	.zero		1


	//   ....[146]....
        /*0a14*/ 	.word	0x00009620
        /*0a18*/ 	.word	0x00000003
        /*0a1c*/ 	.word	0x00000220
        /*0a20*/ 	.short	0x010a
        /*0a22*/ 	.byte	0xff
	.zero		1


	//   ....[147]....
        /*0a24*/ 	.word	0x00009680
        /*0a28*/ 	.word	0x00000000
        /*0a2c*/ 	.word	0x000000c0
        /*0a30*/ 	.short	0x010a
        /*0a32*/ 	.byte	0xff
	.zero		1


	//   ....[148]....
        /*0a34*/ 	.word	0x000096e0
        /*0a38*/ 	.word	0x00000000
        /*0a3c*/ 	.word	0x000000c0
        /*0a40*/ 	.short	0x010a
        /*0a42*/ 	.byte	0xff
	.zero		1


	//   ....[149]....
        /*0a44*/ 	.word	0x00009730
        /*0a48*/ 	.word	0x00000003
        /*0a4c*/ 	.word	0x000001b0
        /*0a50*/ 	.short	0x010a
        /*0a52*/ 	.byte	0xff
	.zero		1


	//   ....[150]....
        /*0a54*/ 	.word	0x00009790
        /*0a58*/ 	.word	0x00000000
        /*0a5c*/ 	.word	0x00000000
        /*0a60*/ 	.short	0x010a
        /*0a62*/ 	.byte	0xff
	.zero		1


	//   ....[151]....
        /*0a64*/ 	.word	0x000097f0
        /*0a68*/ 	.word	0x00000000
        /*0a6c*/ 	.word	0x00000000
        /*0a70*/ 	.short	0x010a
        /*0a72*/ 	.byte	0xff
	.zero		1


	//   ....[152]....
        /*0a74*/ 	.word	0x00009850
        /*0a78*/ 	.word	0x00000000
        /*0a7c*/ 	.word	0x00000000
        /*0a80*/ 	.short	0x010a
        /*0a82*/ 	.byte	0xff
	.zero		1


	//   ....[153]....
        /*0a84*/ 	.word	0x000098b0
        /*0a88*/ 	.word	0x00000000
        /*0a8c*/ 	.word	0x00000000
        /*0a90*/ 	.short	0x010a
        /*0a92*/ 	.byte	0xff
	.zero		1


	//   ....[154]....
        /*0a94*/ 	.word	0x00009910
        /*0a98*/ 	.word	0x00000000
        /*0a9c*/ 	.word	0x00000000
        /*0aa0*/ 	.short	0x010a
        /*0aa2*/ 	.byte	0xff
	.zero		1


	//   ....[155]....
        /*0aa4*/ 	.word	0x00009970
        /*0aa8*/ 	.word	0x00000000
        /*0aac*/ 	.word	0x00000000
        /*0ab0*/ 	.short	0x010a
        /*0ab2*/ 	.byte	0xff
	.zero		1


	//   ....[156]....
        /*0ab4*/ 	.word	0x000099d0
        /*0ab8*/ 	.word	0x00000000
        /*0abc*/ 	.word	0x00000000
        /*0ac0*/ 	.short	0x010a
        /*0ac2*/ 	.byte	0xff
	.zero		1


	//   ....[157]....
        /*0ac4*/ 	.word	0x00009a30
        /*0ac8*/ 	.word	0x00000000
        /*0acc*/ 	.word	0x00000000
        /*0ad0*/ 	.short	0x010a
        /*0ad2*/ 	.byte	0xff
	.zero		1


	//   ....[158]....
        /*0ad4*/ 	.word	0x00009a90
        /*0ad8*/ 	.word	0x00000000
        /*0adc*/ 	.word	0x00000000
        /*0ae0*/ 	.short	0x010a
        /*0ae2*/ 	.byte	0xff
	.zero		1


	//   ....[159]....
        /*0ae4*/ 	.word	0x00009af0
        /*0ae8*/ 	.word	0x00000000
        /*0aec*/ 	.word	0x00000000
        /*0af0*/ 	.short	0x010a
        /*0af2*/ 	.byte	0xff
	.zero		1


	//   ....[160]....
        /*0af4*/ 	.word	0x00009b50
        /*0af8*/ 	.word	0x00000000
        /*0afc*/ 	.word	0x00000000
        /*0b00*/ 	.short	0x010a
        /*0b02*/ 	.byte	0xff
	.zero		1


	//   ....[161]....
        /*0b04*/ 	.word	0x00009bb0
        /*0b08*/ 	.word	0x00000000
        /*0b0c*/ 	.word	0x00000000
        /*0b10*/ 	.short	0x010a
        /*0b12*/ 	.byte	0xff
	.zero		1


	//   ....[162]....
        /*0b14*/ 	.word	0x00009c10
        /*0b18*/ 	.word	0x00000000
        /*0b1c*/ 	.word	0x00000000
        /*0b20*/ 	.short	0x010a
        /*0b22*/ 	.byte	0xff
	.zero		1


	//   ....[163]....
        /*0b24*/ 	.word	0x00009c70
        /*0b28*/ 	.word	0x00000000
        /*0b2c*/ 	.word	0x00000000
        /*0b30*/ 	.short	0x010a
        /*0b32*/ 	.byte	0xff
	.zero		1


	//   ....[164]....
        /*0b34*/ 	.word	0x00009cd0
        /*0b38*/ 	.word	0x00000000
        /*0b3c*/ 	.word	0x00000000
        /*0b40*/ 	.short	0x010a
        /*0b42*/ 	.byte	0xff
	.zero		1


	//   ....[165]....
        /*0b44*/ 	.word	0x00009d30
        /*0b48*/ 	.word	0x00000000
        /*0b4c*/ 	.word	0x00000000
        /*0b50*/ 	.short	0x010a
        /*0b52*/ 	.byte	0xff
	.zero		1


	//   ....[166]....
        /*0b54*/ 	.word	0x00009d90
        /*0b58*/ 	.word	0x00000000
        /*0b5c*/ 	.word	0x00000000
        /*0b60*/ 	.short	0x010a
        /*0b62*/ 	.byte	0xff
	.zero		1


	//   ....[167]....
        /*0b64*/ 	.word	0x00009df0
        /*0b68*/ 	.word	0x00000000
        /*0b6c*/ 	.word	0x00000000
        /*0b70*/ 	.short	0x010a
        /*0b72*/ 	.byte	0xff
	.zero		1


	//   ....[168]....
        /*0b74*/ 	.word	0x00009e50
        /*0b78*/ 	.word	0x00000000
        /*0b7c*/ 	.word	0x00000000
        /*0b80*/ 	.short	0x010a
        /*0b82*/ 	.byte	0xff
	.zero		1


	//   ....[169]....
        /*0b84*/ 	.word	0x00009eb0
        /*0b88*/ 	.word	0x00000000
        /*0b8c*/ 	.word	0x00000000
        /*0b90*/ 	.short	0x010a
        /*0b92*/ 	.byte	0xff
	.zero		1


	//   ....[170]....
        /*0b94*/ 	.word	0x00009f10
        /*0b98*/ 	.word	0x00000000
        /*0b9c*/ 	.word	0x00000000
        /*0ba0*/ 	.short	0x010a
        /*0ba2*/ 	.byte	0xff
	.zero		1


	//   ....[171]....
        /*0ba4*/ 	.word	0x00009f70
        /*0ba8*/ 	.word	0x00000000
        /*0bac*/ 	.word	0x00000000
        /*0bb0*/ 	.short	0x010a
        /*0bb2*/ 	.byte	0xff
	.zero		1


	//   ....[172]....
        /*0bb4*/ 	.word	0x00009fd0
        /*0bb8*/ 	.word	0x00000000
        /*0bbc*/ 	.word	0x00000000
        /*0bc0*/ 	.short	0x010a
        /*0bc2*/ 	.byte	0xff
	.zero		1


	//   ....[173]....
        /*0bc4*/ 	.word	0x0000a020
        /*0bc8*/ 	.word	0x00000002
        /*0bcc*/ 	.word	0x00000210
        /*0bd0*/ 	.short	0x010a
        /*0bd2*/ 	.byte	0xff
	.zero		1


	//   ....[174]....
        /*0bd4*/ 	.word	0x0000a080
        /*0bd8*/ 	.word	0x00000002
        /*0bdc*/ 	.word	0x000001c0
        /*0be0*/ 	.short	0x010a
        /*0be2*/ 	.byte	0xff
	.zero		1


	//   ....[175]....
        /*0be4*/ 	.word	0x0000a0d0
        /*0be8*/ 	.word	0x00000002
        /*0bec*/ 	.word	0x000001b0
        /*0bf0*/ 	.short	0x010a
        /*0bf2*/ 	.byte	0xff
	.zero		1


	//   ....[176]....
        /*0bf4*/ 	.word	0x0000a130
        /*0bf8*/ 	.word	0x00000000
        /*0bfc*/ 	.word	0x000001c0
        /*0c00*/ 	.short	0x010a
        /*0c02*/ 	.byte	0xff
	.zero		1


	//   ....[177]....
        /*0c04*/ 	.word	0x0000a180
        /*0c08*/ 	.word	0x00000000
        /*0c0c*/ 	.word	0x000001b0
        /*0c10*/ 	.short	0x010a
        /*0c12*/ 	.byte	0xff
	.zero		1


	//   ....[178]....
        /*0c14*/ 	.word	0x0000a1e0
        /*0c18*/ 	.word	0x00000003
        /*0c1c*/ 	.word	0x000001f0
        /*0c20*/ 	.short	0x010a
        /*0c22*/ 	.byte	0xff
	.zero		1


	//   ....[179]....
        /*0c24*/ 	.word	0x0000a240
        /*0c28*/ 	.word	0x00000000
        /*0c2c*/ 	.word	0x00000000
        /*0c30*/ 	.short	0x010a
        /*0c32*/ 	.byte	0xff
	.zero		1


	//   ....[180]....
        /*0c34*/ 	.word	0x0000a2a0
        /*0c38*/ 	.word	0x00000000
        /*0c3c*/ 	.word	0x00000000
        /*0c40*/ 	.short	0x010a
        /*0c42*/ 	.byte	0xff
	.zero		1


	//   ....[181]....
        /*0c44*/ 	.word	0x0000a300
        /*0c48*/ 	.word	0x00000000
        /*0c4c*/ 	.word	0x00000000
        /*0c50*/ 	.short	0x010a
        /*0c52*/ 	.byte	0xff
	.zero		1


	//   ....[182]....
        /*0c54*/ 	.word	0x0000a360
        /*0c58*/ 	.word	0x00000000
        /*0c5c*/ 	.word	0x00000000
        /*0c60*/ 	.short	0x010a
        /*0c62*/ 	.byte	0xff
	.zero		1


	//   ....[183]....
        /*0c64*/ 	.word	0x0000a3c0
        /*0c68*/ 	.word	0x00000000
        /*0c6c*/ 	.word	0x00000000
        /*0c70*/ 	.short	0x010a
        /*0c72*/ 	.byte	0xff
	.zero		1


	//   ....[184]....
        /*0c74*/ 	.word	0x0000a410
        /*0c78*/ 	.word	0x0000000c
        /*0c7c*/ 	.word	0x000001b0
        /*0c80*/ 	.short	0x010a
        /*0c82*/ 	.byte	0xff
	.zero		1


	//   ....[185]....
        /*0c84*/ 	.word	0x0000a470
        /*0c88*/ 	.word	0x00000000
        /*0c8c*/ 	.word	0x000001a8
        /*0c90*/ 	.short	0x010a
        /*0c92*/ 	.byte	0xff
	.zero		1


	//   ....[186]....
        /*0c94*/ 	.word	0x0000a4d0
        /*0c98*/ 	.word	0x00000000
        /*0c9c*/ 	.word	0x00000190
        /*0ca0*/ 	.short	0x010a
        /*0ca2*/ 	.byte	0xff
	.zero		1


	//   ....[187]....
        /*0ca4*/ 	.word	0x0000a530
        /*0ca8*/ 	.word	0x00000000
        /*0cac*/ 	.word	0x00000198
        /*0cb0*/ 	.short	0x010a
        /*0cb2*/ 	.byte	0xff
	.zero		1


	//   ....[188]....
        /*0cb4*/ 	.word	0x0000a590
        /*0cb8*/ 	.word	0x00000000
        /*0cbc*/ 	.word	0x00000190
        /*0cc0*/ 	.short	0x010a
        /*0cc2*/ 	.byte	0xff
	.zero		1


	//   ....[189]....
        /*0cc4*/ 	.word	0x0000a5e0
        /*0cc8*/ 	.word	0x00000003
        /*0ccc*/ 	.word	0x000001b0
        /*0cd0*/ 	.short	0x010a
        /*0cd2*/ 	.byte	0xff
	.zero		1


	//   ....[190]....
        /*0cd4*/ 	.word	0x0000a630
        /*0cd8*/ 	.word	0x00000003
        /*0cdc*/ 	.word	0x00000180
        /*0ce0*/ 	.short	0x010a
        /*0ce2*/ 	.byte	0xff
	.zero		1


	//   ....[191]....
        /*0ce4*/ 	.word	0x0000a680
        /*0ce8*/ 	.word	0x0000004e
        /*0cec*/ 	.word	0x000001d0
        /*0cf0*/ 	.short	0x010a
        /*0cf2*/ 	.byte	0xff
	.zero		1


	//   ....[192]....
        /*0cf4*/ 	.word	0x0000a6d0
        /*0cf8*/ 	.word	0x0000006f
        /*0cfc*/ 	.word	0x00000180
        /*0d00*/ 	.short	0x010a
        /*0d02*/ 	.byte	0xff
	.zero		1


	//----- nvinfo : EIATTR_NUM_MBARRIERS
	.align		4
.L_47:
        /*0d04*/ 	.byte	0x03, 0x38
        /*0d06*/ 	.short	0x0046


	//----- nvinfo : EIATTR_EXIT_INSTR_OFFSETS
	.align		4
        /*0d08*/ 	.byte	0x04, 0x1c
        /*0d0a*/ 	.short	(.L_49 - .L_48)


	//   ....[0]....
.L_48:
        /*0d0c*/ 	.word	0x000036e0


	//   ....[1]....
        /*0d10*/ 	.word	0x00003bd0


	//   ....[2]....
        /*0d14*/ 	.word	0x00003c30


	//   ....[3]....
        /*0d18*/ 	.word	0x000049f0


	//   ....[4]....
        /*0d1c*/ 	.word	0x00005800


	//   ....[5]....
        /*0d20*/ 	.word	0x00005840


	//   ....[6]....
        /*0d24*/ 	.word	0x00009610


	//----- nvinfo : EIATTR_MAX_THREADS
	.align		4
.L_49:
        /*0d28*/ 	.byte	0x04, 0x05
        /*0d2a*/ 	.short	(.L_51 - .L_50)
.L_50:
        /*0d2c*/ 	.word	0x00000100
        /*0d30*/ 	.word	0x00000001
        /*0d34*/ 	.word	0x00000001


	//----- nvinfo : EIATTR_CRS_STACK_SIZE
	.align		4
.L_51:
        /*0d38*/ 	.byte	0x04, 0x1e
        /*0d3a*/ 	.short	(.L_53 - .L_52)
.L_52:
        /*0d3c*/ 	.word	0x00000000


	//----- nvinfo : EIATTR_CBANK_PARAM_SIZE
	.align		4
.L_53:
        /*0d40*/ 	.byte	0x03, 0x19
        /*0d42*/ 	.short	0x0800


	//----- nvinfo : EIATTR_PARAM_CBANK
	.align		4
        /*0d44*/ 	.byte	0x04, 0x0a
        /*0d46*/ 	.short	(.L_55 - .L_54)
	.align		4
.L_54:
        /*0d48*/ 	.word	index@(.nv.constant0._ZN7cutlass13device_kernelINS_4gemm6kernel13GemmUniversalIN4cute5tupleIJiiiiEEENS1_10collective13CollectiveMmaINS1_35MainloopSm100TmaUmmaWarpSpecializedILi24ELi2ELi4ENS5_IJNS4_1CILi1EEENSA_ILi2EEESB_EEEEENS5_IJNSA_ILi128EEESF_NSA_ILi32EEEEEEaNS5_IJlSB_lEEEaSI_NS4_8TiledMMAINS4_8MMA_AtomIJNS4_15SM100_MMA_S8_SSIaaiLi128ELi128ELNS4_4UMMA5MajorE0ELSN_0ELNSM_8SaturateE0EEEEEENS4_6LayoutINS5_IJSB_SB_SB_EEENS5_IJNSA_ILi0EEEST_ST_EEEEENS5_IJNS4_10UnderscoreESW_SW_EEEEENS4_23SM90_TMA_LOAD_MULTICASTENS4_14ComposedLayoutINS4_7SwizzleILi1ELi4ELi3EEENS4_18smem_ptr_flag_bitsILi8EEENSR_INS5_IJNSA_ILi8EEESG_EEENS5_IJSG_SB_EEEEEEEvNS4_8identityENS4_13SM90_TMA_LOADES19_vS1A_EENS_8epilogue10collective18CollectiveEpilogueINS1D_23Sm100TmaWarpSpecializedILi2ELi2ELi64ELb0ELb0EEEJSH_NS5_IJNSR_ISF_SB_EENSR_INSA_ILi64EEESB_EEEEEaSI_aSI_NS1D_6fusion15FusionCallbacksIS1H_NS1M_17LinearCombinationIaiaiLNS_15FloatRoundStyleE2EEESH_S1L_JEEENS4_5SM1004TMEM4LOAD26SM100_TMEM_LOAD_32dp32b64xES1B_NS10_INS11_ILi2ELi4ELi3EEES14_NSR_INS5_IJS15_S1J_EEENS5_IJS1J_SB_EEEEEEENS4_39AutoVectorizingCopyWithAssumedAlignmentILi128EEENS4_14SM90_TMA_STOREES20_S22_S22_EEEvvEEEEvNT_6ParamsE)
        /*0d4c*/ 	.short	0x0380
        /*0d4e*/ 	.short	0x0800


	//----- nvinfo : EIATTR_SW_WAR
	.align		4
.L_55:
        /*0d50*/ 	.byte	0x04, 0x36
        /*0d52*/ 	.short	(.L_57 - .L_56)
.L_56:
        /*0d54*/ 	.word	0x00000008
.L_57:


//--------------------- .nv.callgraph             --------------------------
	.section	.nv.callgraph,"",@"SHT_CUDA_CALLGRAPH"
	.align	4
	.sectionentsize	8
	.align		4
        /*0000*/ 	.word	0x00000000
	.align		4
        /*0004*/ 	.word	0xffffffff
	.align		4
        /*0008*/ 	.word	index@(_ZN7cutlass13device_kernelINS_4gemm6kernel13GemmUniversalIN4cute5tupleIJiiiiEEENS1_10collective13CollectiveMmaINS1_35MainloopSm100TmaUmmaWarpSpecializedILi24ELi2ELi4ENS5_IJNS4_1CILi1EEENSA_ILi2EEESB_EEEEENS5_IJNSA_ILi128EEESF_NSA_ILi32EEEEEEaNS5_IJlSB_lEEEaSI_NS4_8TiledMMAINS4_8MMA_AtomIJNS4_15SM100_MMA_S8_SSIaaiLi128ELi128ELNS4_4UMMA5MajorE0ELSN_0ELNSM_8SaturateE0EEEEEENS4_6LayoutINS5_IJSB_SB_SB_EEENS5_IJNSA_ILi0EEEST_ST_EEEEENS5_IJNS4_10UnderscoreESW_SW_EEEEENS4_23SM90_TMA_LOAD_MULTICASTENS4_14ComposedLayoutINS4_7SwizzleILi1ELi4ELi3EEENS4_18smem_ptr_flag_bitsILi8EEENSR_INS5_IJNSA_ILi8EEESG_EEENS5_IJSG_SB_EEEEEEEvNS4_8identityENS4_13SM90_TMA_LOADES19_vS1A_EENS_8epilogue10collective18CollectiveEpilogueINS1D_23Sm100TmaWarpSpecializedILi2ELi2ELi64ELb0ELb0EEEJSH_NS5_IJNSR_ISF_SB_EENSR_INSA_ILi64EEESB_EEEEEaSI_aSI_NS1D_6fusion15FusionCallbacksIS1H_NS1M_17LinearCombinationIaiaiLNS_15FloatRoundStyleE2EEESH_S1L_JEEENS4_5SM1004TMEM4LOAD26SM100_TMEM_LOAD_32dp32b64xES1B_NS10_INS11_ILi2ELi4ELi3EEES14_NSR_INS5_IJS15_S1J_EEENS5_IJS1J_SB_EEEEEEENS4_39AutoVectorizingCopyWithAssumedAlignmentILi128EEENS4_14SM90_TMA_STOREES20_S22_S22_EEEvvEEEEvNT_6ParamsE)
	.align		4
        /*000c*/ 	.word	index@(__assertfail)
	.align		4
        /*0010*/ 	.word	0x00000000
	.align		4
        /*0014*/ 	.word	0xfffffffe
	.align		4
        /*0018*/ 	.word	0x00000000
	.align		4
        /*001c*/ 	.word	0xfffffffd
	.align		4
        /*0020*/ 	.word	0x00000000
	.align		4
        /*0024*/ 	.word	0xfffffffc


//--------------------- .nv.constant4             --------------------------
	.section	.nv.constant4,"a",@progbits
	.align	8
	.align		8
.nv.constant4:
        /*0000*/ 	.dword	__assertfail
	.align		8
        /*0008*/ 	.dword	__unnamed_1
	.align		8
        /*0010*/ 	.dword	__unnamed_2
	.align		8
        /*0018*/ 	.dword	_ZN40_INTERNAL_dbf4bd4e_4_k_cu_3d9ec17d_353364cuda3std3__45__cpo5beginE
	.align		8
        /*0020*/ 	.dword	_ZN40_INTERNAL_dbf4bd4e_4_k_cu_3d9ec17d_353364cuda3std3__45__cpo3endE
	.align		8
        /*0028*/ 	.dword	_ZN40_INTERNAL_dbf4bd4e_4_k_cu_3d9ec17d_353364cuda3std3__45__cpo6cbeginE
	.align		8
        /*0030*/ 	.dword	_ZN40_INTERNAL_dbf4bd4e_4_k_cu_3d9ec17d_353364cuda3std3__45__cpo4cendE
	.align		8
        /*0038*/ 	.dword	_ZN40_INTERNAL_dbf4bd4e_4_k_cu_3d9ec17d_353364cuda3std3__442_GLOBAL__N__dbf4bd4e_4_k_cu_3d9ec17d_353366ignoreE
	.align		8
        /*0040*/ 	.dword	_ZN40_INTERNAL_dbf4bd4e_4_k_cu_3d9ec17d_353364cuda3std3__419piecewise_constructE
	.align		8
        /*0048*/ 	.dword	_ZN40_INTERNAL_dbf4bd4e_4_k_cu_3d9ec17d_353364cuda3std3__48in_placeE
	.align		8
        /*0050*/ 	.dword	_ZN40_INTERNAL_dbf4bd4e_4_k_cu_3d9ec17d_353364cuda3std6ranges3__45__cpo4swapE
	.align		8
        /*0058*/ 	.dword	_ZN40_INTERNAL_dbf4bd4e_4_k_cu_3d9ec17d_353364cuda3std6ranges3__45__cpo9iter_moveE
	.align		8
        /*0060*/ 	.dword	_ZN40_INTERNAL_dbf4bd4e_4_k_cu_3d9ec17d_353364cute7productE
	.align		8
        /*0068*/ 	.dword	_ZN40_INTERNAL_dbf4bd4e_4_k_cu_3d9ec17d_353364cute1_E
	.align		8
        /*0070*/ 	.dword	$str$25
	.align		8
        /*0078*/ 	.dword	$str$26
	.align		8
        /*0080*/ 	.dword	$str$27
	.align		8
        /*0088*/ 	.dword	$str$28


//--------------------- .text._ZN7cutlass13device_kernelINS_4gemm6kernel13GemmUniversalIN4cute5tupleIJiiiiEEENS1_10collective13CollectiveMmaINS1_35MainloopSm100TmaUmmaWarpSpecializedILi24ELi2ELi4ENS5_IJNS4_1CILi1EEENSA_ILi2EEESB_EEEEENS5_IJNSA_ILi128EEESF_NSA_ILi32EEEEEEaNS5_IJlSB_lEEEaSI_NS4_8TiledMMAINS4_8MMA_AtomIJNS4_15SM100_MMA_S8_SSIaaiLi128ELi128ELNS4_4UMMA5MajorE0ELSN_0ELNSM_8SaturateE0EEEEEENS4_6LayoutINS5_IJSB_SB_SB_EEENS5_IJNSA_ILi0EEEST_ST_EEEEENS5_IJNS4_10UnderscoreESW_SW_EEEEENS4_23SM90_TMA_LOAD_MULTICASTENS4_14ComposedLayoutINS4_7SwizzleILi1ELi4ELi3EEENS4_18smem_ptr_flag_bitsILi8EEENSR_INS5_IJNSA_ILi8EEESG_EEENS5_IJSG_SB_EEEEEEEvNS4_8identityENS4_13SM90_TMA_LOADES19_vS1A_EENS_8epilogue10collective18CollectiveEpilogueINS1D_23Sm100TmaWarpSpecializedILi2ELi2ELi64ELb0ELb0EEEJSH_NS5_IJNSR_ISF_SB_EENSR_INSA_ILi64EEESB_EEEEEaSI_aSI_NS1D_6fusion15FusionCallbacksIS1H_NS1M_17LinearCombinationIaiaiLNS_15FloatRoundStyleE2EEESH_S1L_JEEENS4_5SM1004TMEM4LOAD26SM100_TMEM_LOAD_32dp32b64xES1B_NS10_INS11_ILi2ELi4ELi3EEES14_NSR_INS5_IJS15_S1J_EEENS5_IJS1J_SB_EEEEEEENS4_39AutoVectorizingCopyWithAssumedAlignmentILi128EEENS4_14SM90_TMA_STOREES20_S22_S22_EEEvvEEEEvNT_6ParamsE --------------------------
	.section	.text._ZN7cutlass13device_kernelINS_4gemm6kernel13GemmUniversalIN4cute5tupleIJiiiiEEENS1_10collective13CollectiveMmaINS1_35MainloopSm100TmaUmmaWarpSpecializedILi24ELi2ELi4ENS5_IJNS4_1CILi1EEENSA_ILi2EEESB_EEEEENS5_IJNSA_ILi128EEESF_NSA_ILi32EEEEEEaNS5_IJlSB_lEEEaSI_NS4_8TiledMMAINS4_8MMA_AtomIJNS4_15SM100_MMA_S8_SSIaaiLi128ELi128ELNS4_4UMMA5MajorE0ELSN_0ELNSM_8SaturateE0EEEEEENS4_6LayoutINS5_IJSB_SB_SB_EEENS5_IJNSA_ILi0EEEST_ST_EEEEENS5_IJNS4_10UnderscoreESW_SW_EEEEENS4_23SM90_TMA_LOAD_MULTICASTENS4_14ComposedLayoutINS4_7SwizzleILi1ELi4ELi3EEENS4_18smem_ptr_flag_bitsILi8EEENSR_INS5_IJNSA_ILi8EEESG_EEENS5_IJSG_SB_EEEEEEEvNS4_8identityENS4_13SM90_TMA_LOADES19_vS1A_EENS_8epilogue10collective18CollectiveEpilogueINS1D_23Sm100TmaWarpSpecializedILi2ELi2ELi64ELb0ELb0EEEJSH_NS5_IJNSR_ISF_SB_EENSR_INSA_ILi64EEESB_EEEEEaSI_aSI_NS1D_6fusion15FusionCallbacksIS1H_NS1M_17LinearCombinationIaiaiLNS_15FloatRoundStyleE2EEESH_S1L_JEEENS4_5SM1004TMEM4LOAD26SM100_TMEM_LOAD_32dp32b64xES1B_NS10_INS11_ILi2ELi4ELi3EEES14_NSR_INS5_IJS15_S1J_EEENS5_IJS1J_SB_EEEEEEENS4_39AutoVectorizingCopyWithAssumedAlignmentILi128EEENS4_14SM90_TMA_STOREES20_S22_S22_EEEvvEEEEvNT_6ParamsE,"ax",@progbits
	.align	128
.text._ZN7cutlass13device_kernelINS_4gemm6kernel13GemmUniversalIN4cute5tupleIJiiiiEEENS1_10collective13CollectiveMmaINS1_35MainloopSm100TmaUmmaWarpSpecializedILi24ELi2ELi4ENS5_IJNS4_1CILi1EEENSA_ILi2EEESB_EEEEENS5_IJNSA_ILi128EEESF_NSA_ILi32EEEEEEaNS5_IJlSB_lEEEaSI_NS4_8TiledMMAINS4_8MMA_AtomIJNS4_15SM100_MMA_S8_SSIaaiLi128ELi128ELNS4_4UMMA5MajorE0ELSN_0ELNSM_8SaturateE0EEEEEENS4_6LayoutINS5_IJSB_SB_SB_EEENS5_IJNSA_ILi0EEEST_ST_EEEEENS5_IJNS4_10UnderscoreESW_SW_EEEEENS4_23SM90_TMA_LOAD_MULTICASTENS4_14ComposedLayoutINS4_7SwizzleILi1ELi4ELi3EEENS4_18smem_ptr_flag_bitsILi8EEENSR_INS5_IJNSA_ILi8EEESG_EEENS5_IJSG_SB_EEEEEEEvNS4_8identityENS4_13SM90_TMA_LOADES19_vS1A_EENS_8epilogue10collective18CollectiveEpilogueINS1D_23Sm100TmaWarpSpecializedILi2ELi2ELi64ELb0ELb0EEEJSH_NS5_IJNSR_ISF_SB_EENSR_INSA_ILi64EEESB_EEEEEaSI_aSI_NS1D_6fusion15FusionCallbacksIS1H_NS1M_17LinearCombinationIaiaiLNS_15FloatRoundStyleE2EEESH_S1L_JEEENS4_5SM1004TMEM4LOAD26SM100_TMEM_LOAD_32dp32b64xES1B_NS10_INS11_ILi2ELi4ELi3EEES14_NSR_INS5_IJS15_S1J_EEENS5_IJS1J_SB_EEEEEEENS4_39AutoVectorizingCopyWithAssumedAlignmentILi128EEENS4_14SM90_TMA_STOREES20_S22_S22_EEEvvEEEEvNT_6ParamsE:
        .type           _ZN7cutlass13device_kernelINS_4gemm6kernel13GemmUniversalIN4cute5tupleIJiiiiEEENS1_10collective13CollectiveMmaINS1_35MainloopSm100TmaUmmaWarpSpecializedILi24ELi2ELi4ENS5_IJNS4_1CILi1EEENSA_ILi2EEESB_EEEEENS5_IJNSA_ILi128EEESF_NSA_ILi32EEEEEEaNS5_IJlSB_lEEEaSI_NS4_8TiledMMAINS4_8MMA_AtomIJNS4_15SM100_MMA_S8_SSIaaiLi128ELi128ELNS4_4UMMA5MajorE0ELSN_0ELNSM_8SaturateE0EEEEEENS4_6LayoutINS5_IJSB_SB_SB_EEENS5_IJNSA_ILi0EEEST_ST_EEEEENS5_IJNS4_10UnderscoreESW_SW_EEEEENS4_23SM90_TMA_LOAD_MULTICASTENS4_14ComposedLayoutINS4_7SwizzleILi1ELi4ELi3EEENS4_18smem_ptr_flag_bitsILi8EEENSR_INS5_IJNSA_ILi8EEESG_EEENS5_IJSG_SB_EEEEEEEvNS4_8identityENS4_13SM90_TMA_LOADES19_vS1A_EENS_8epilogue10collective18CollectiveEpilogueINS1D_23Sm100TmaWarpSpecializedILi2ELi2ELi64ELb0ELb0EEEJSH_NS5_IJNSR_ISF_SB_EENSR_INSA_ILi64EEESB_EEEEEaSI_aSI_NS1D_6fusion15FusionCallbacksIS1H_NS1M_17LinearCombinationIaiaiLNS_15FloatRoundStyleE2EEESH_S1L_JEEENS4_5SM1004TMEM4LOAD26SM100_TMEM_LOAD_32dp32b64xES1B_NS10_INS11_ILi2ELi4ELi3EEES14_NSR_INS5_IJS15_S1J_EEENS5_IJS1J_SB_EEEEEEENS4_39AutoVectorizingCopyWithAssumedAlignmentILi128EEENS4_14SM90_TMA_STOREES20_S22_S22_EEEvvEEEEvNT_6ParamsE,@function
        .size           _ZN7cutlass13device_kernelINS_4gemm6kernel13GemmUniversalIN4cute5tupleIJiiiiEEENS1_10collective13CollectiveMmaINS1_35MainloopSm100TmaUmmaWarpSpecializedILi24ELi2ELi4ENS5_IJNS4_1CILi1EEENSA_ILi2EEESB_EEEEENS5_IJNSA_ILi128EEESF_NSA_ILi32EEEEEEaNS5_IJlSB_lEEEaSI_NS4_8TiledMMAINS4_8MMA_AtomIJNS4_15SM100_MMA_S8_SSIaaiLi128ELi128ELNS4_4UMMA5MajorE0ELSN_0ELNSM_8SaturateE0EEEEEENS4_6LayoutINS5_IJSB_SB_SB_EEENS5_IJNSA_ILi0EEEST_ST_EEEEENS5_IJNS4_10UnderscoreESW_SW_EEEEENS4_23SM90_TMA_LOAD_MULTICASTENS4_14ComposedLayoutINS4_7SwizzleILi1ELi4ELi3EEENS4_18smem_ptr_flag_bitsILi8EEENSR_INS5_IJNSA_ILi8EEESG_EEENS5_IJSG_SB_EEEEEEEvNS4_8identityENS4_13SM90_TMA_LOADES19_vS1A_EENS_8epilogue10collective18CollectiveEpilogueINS1D_23Sm100TmaWarpSpecializedILi2ELi2ELi64ELb0ELb0EEEJSH_NS5_IJNSR_ISF_SB_EENSR_INSA_ILi64EEESB_EEEEEaSI_aSI_NS1D_6fusion15FusionCallbacksIS1H_NS1M_17LinearCombinationIaiaiLNS_15FloatRoundStyleE2EEESH_S1L_JEEENS4_5SM1004TMEM4LOAD26SM100_TMEM_LOAD_32dp32b64xES1B_NS10_INS11_ILi2ELi4ELi3EEES14_NSR_INS5_IJS15_S1J_EEENS5_IJS1J_SB_EEEEEEENS4_39AutoVectorizingCopyWithAssumedAlignmentILi128EEENS4_14SM90_TMA_STOREES20_S22_S22_EEEvvEEEEvNT_6ParamsE,(.L_x_210 - _ZN7cutlass13device_kernelINS_4gemm6kernel13GemmUniversalIN4cute5tupleIJiiiiEEENS1_10collective13CollectiveMmaINS1_35MainloopSm100TmaUmmaWarpSpecializedILi24ELi2ELi4ENS5_IJNS4_1CILi1EEENSA_ILi2EEESB_EEEEENS5_IJNSA_ILi128EEESF_NSA_ILi32EEEEEEaNS5_IJlSB_lEEEaSI_NS4_8TiledMMAINS4_8MMA_AtomIJNS4_15SM100_MMA_S8_SSIaaiLi128ELi128ELNS4_4UMMA5MajorE0ELSN_0ELNSM_8SaturateE0EEEEEENS4_6LayoutINS5_IJSB_SB_SB_EEENS5_IJNSA_ILi0EEEST_ST_EEEEENS5_IJNS4_10UnderscoreESW_SW_EEEEENS4_23SM90_TMA_LOAD_MULTICASTENS4_14ComposedLayoutINS4_7SwizzleILi1ELi4ELi3EEENS4_18smem_ptr_flag_bitsILi8EEENSR_INS5_IJNSA_ILi8EEESG_EEENS5_IJSG_SB_EEEEEEEvNS4_8identityENS4_13SM90_TMA_LOADES19_vS1A_EENS_8epilogue10collective18CollectiveEpilogueINS1D_23Sm100TmaWarpSpecializedILi2ELi2ELi64ELb0ELb0EEEJSH_NS5_IJNSR_ISF_SB_EENSR_INSA_ILi64EEESB_EEEEEaSI_aSI_NS1D_6fusion15FusionCallbacksIS1H_NS1M_17LinearCombinationIaiaiLNS_15FloatRoundStyleE2EEESH_S1L_JEEENS4_5SM1004TMEM4LOAD26SM100_TMEM_LOAD_32dp32b64xES1B_NS10_INS11_ILi2ELi4ELi3EEES14_NSR_INS5_IJS15_S1J_EEENS5_IJS1J_SB_EEEEEEENS4_39AutoVectorizingCopyWithAssumedAlignmentILi128EEENS4_14SM90_TMA_STOREES20_S22_S22_EEEvvEEEEvNT_6ParamsE)
        .other          _ZN7cutlass13device_kernelINS_4gemm6kernel13GemmUniversalIN4cute5tupleIJiiiiEEENS1_10collective13CollectiveMmaINS1_35MainloopSm100TmaUmmaWarpSpecializedILi24ELi2ELi4ENS5_IJNS4_1CILi1EEENSA_ILi2EEESB_EEEEENS5_IJNSA_ILi128EEESF_NSA_ILi32EEEEEEaNS5_IJlSB_lEEEaSI_NS4_8TiledMMAINS4_8MMA_AtomIJNS4_15SM100_MMA_S8_SSIaaiLi128ELi128ELNS4_4UMMA5MajorE0ELSN_0ELNSM_8SaturateE0EEEEEENS4_6LayoutINS5_IJSB_SB_SB_EEENS5_IJNSA_ILi0EEEST_ST_EEEEENS5_IJNS4_10UnderscoreESW_SW_EEEEENS4_23SM90_TMA_LOAD_MULTICASTENS4_14ComposedLayoutINS4_7SwizzleILi1ELi4ELi3EEENS4_18smem_ptr_flag_bitsILi8EEENSR_INS5_IJNSA_ILi8EEESG_EEENS5_IJSG_SB_EEEEEEEvNS4_8identityENS4_13SM90_TMA_LOADES19_vS1A_EENS_8epilogue10collective18CollectiveEpilogueINS1D_23Sm100TmaWarpSpecializedILi2ELi2ELi64ELb0ELb0EEEJSH_NS5_IJNSR_ISF_SB_EENSR_INSA_ILi64EEESB_EEEEEaSI_aSI_NS1D_6fusion15FusionCallbacksIS1H_NS1M_17LinearCombinationIaiaiLNS_15FloatRoundStyleE2EEESH_S1L_JEEENS4_5SM1004TMEM4LOAD26SM100_TMEM_LOAD_32dp32b64xES1B_NS10_INS11_ILi2ELi4ELi3EEES14_NSR_INS5_IJS15_S1J_EEENS5_IJS1J_SB_EEEEEEENS4_39AutoVectorizingCopyWithAssumedAlignmentILi128EEENS4_14SM90_TMA_STOREES20_S22_S22_EEEvvEEEEvNT_6ParamsE,@"STO_CUDA_ENTRY STV_DEFAULT"
_ZN7cutlass13device_kernelINS_4gemm6kernel13GemmUniversalIN4cute5tupleIJiiiiEEENS1_10collective13CollectiveMmaINS1_35MainloopSm100TmaUmmaWarpSpecializedILi24ELi2ELi4ENS5_IJNS4_1CILi1EEENSA_ILi2EEESB_EEEEENS5_IJNSA_ILi128EEESF_NSA_ILi32EEEEEEaNS5_IJlSB_lEEEaSI_NS4_8TiledMMAINS4_8MMA_AtomIJNS4_15SM100_MMA_S8_SSIaaiLi128ELi128ELNS4_4UMMA5MajorE0ELSN_0ELNSM_8SaturateE0EEEEEENS4_6LayoutINS5_IJSB_SB_SB_EEENS5_IJNSA_ILi0EEEST_ST_EEEEENS5_IJNS4_10UnderscoreESW_SW_EEEEENS4_23SM90_TMA_LOAD_MULTICASTENS4_14ComposedLayoutINS4_7SwizzleILi1ELi4ELi3EEENS4_18smem_ptr_flag_bitsILi8EEENSR_INS5_IJNSA_ILi8EEESG_EEENS5_IJSG_SB_EEEEEEEvNS4_8identityENS4_13SM90_TMA_LOADES19_vS1A_EENS_8epilogue10collective18CollectiveEpilogueINS1D_23Sm100TmaWarpSpecializedILi2ELi2ELi64ELb0ELb0EEEJSH_NS5_IJNSR_ISF_SB_EENSR_INSA_ILi64EEESB_EEEEEaSI_aSI_NS1D_6fusion15FusionCallbacksIS1H_NS1M_17LinearCombinationIaiaiLNS_15FloatRoundStyleE2EEESH_S1L_JEEENS4_5SM1004TMEM4LOAD26SM100_TMEM_LOAD_32dp32b64xES1B_NS10_INS11_ILi2ELi4ELi3EEES14_NSR_INS5_IJS15_S1J_EEENS5_IJS1J_SB_EEEEEEENS4_39AutoVectorizingCopyWithAssumedAlignmentILi128EEENS4_14SM90_TMA_STOREES20_S22_S22_EEEvvEEEEvNT_6ParamsE:
[----:B------:R-:W1:Y:S01]  /*0000*/  LDC R1, c[0x0][0x37c] ;  /* 0x0000df00ff017b82 */ /* 0x000e620000000800 */
[----:B------:R-:W2:Y:S01]  /*0010*/  S2R R158, SR_TID.X ;  /* 0x00000000009e7919 */ /* 0x000ea20000002100 */
[----:B------:R-:W3:Y:S01]  /*0020*/  LDCU.64 UR8, c[0x0][0x890] ;  /* 0x00011200ff0877ac */ /* 0x000ee20008000a00 */
[----:B------:R-:W-:Y:S02]  /*0030*/  PRMT R145, RZ, 0x7610, R145 ;  /* 0x00007610ff917816 */ /* 0x000fe40000000091 */
[----:B------:R-:W-:Y:S01]  /*0040*/  ELECT P3, URZ, PT ;  /* 0x0000000000ff782f */ /* 0x000fe20003860000 */
[----:B---3--:R-:W-:-:S04]  /*0050*/  UISETP.NE.U32.AND UP0, UPT, UR8, URZ, UPT ;  /* 0x000000ff0800728c */ /* 0x008fc8000bf05070 */
[----:B------:R-:W-:Y:S01]  /*0060*/  UISETP.NE.AND.EX UP0, UPT, UR9, URZ, UPT, UP0 ;  /* 0x000000ff0900728c */ /* 0x000fe2000bf05300 */
[----:B--2---:R-:W-:-:S05]  /*0070*/  SHF.R.U32.HI R146, RZ, 0x5, R158 ;  /* 0x00000005ff927819 */ /* 0x004fca000001169e */
[----:B------:R-:W2:Y:S02]  /*0080*/  SHFL.IDX PT, R0, R146, RZ, 0x1f ;  /* 0x00001fff92007589 */ /* 0x000ea400000e0000 */
[----:B--2---:R-:W-:Y:S01]  /*0090*/  R2UR UR17, R0 ;  /* 0x00000000001172ca */ /* 0x004fe200000e0000 */
[----:B-1----:R-:W-:-:S14]  /*00a0*/  BRA.U UP0, `(.L_x_0) ;  /* 0x0000000100307547 */ /* 0x002fdc000b800000 */
[----:B------:R-:W1:Y:S02]  /*00b0*/  LDCU.64 UR4, c[0x0][0x888] ;  /* 0x00011100ff0477ac */ /* 0x000e640008000a00 */
[----:B-1----:R-:W-:-:S04]  /*00c0*/  UISETP.NE.U32.AND UP0, UPT, UR4, URZ, UPT ;  /* 0x000000ff0400728c */ /* 0x002fc8000bf05070 */
[----:B------:R-:W-:-:S09]  /*00d0*/  UISETP.NE.AND.EX UP0, UPT, UR5, URZ, UPT, UP0 ;  /* 0x000000ff0500728c */ /* 0x000fd2000bf05300 */
[----:B------:R-:W-:Y:S05]  /*00e0*/  BRA.U !UP0, `(.L_x_1) ;  /* 0x0000000108147547 */ /* 0x000fea000b800000 */
[----:B------:R-:W1:Y:S01]  /*00f0*/  LDC.64 R72, c[0x0][0x888] ;  /* 0x00022200ff487b82 */ /* 0x000e620000000a00 */
[----:B------:R-:W1:Y:S02]  /*0100*/  LDCU.64 UR4, c[0x0][0x358] ;  /* 0x00006b00ff0477ac */ /* 0x000e640008000a00 */
[----:B-1----:R1:W5:Y:S01]  /*0110*/  LDG.E R72, desc[UR4][R72.64] ;  /* 0x0000000448487981 */ /* 0x002362000c1e1900 */
[----:B------:R-:W-:Y:S01]  /*0120*/  HFMA2 R145, -RZ, RZ, 0, 5.9604644775390625e-08 ;  /* 0x00000001ff917431 */ /* 0x000fe200000001ff */
[----:B------:R-:W-:Y:S05]  /*0130*/  BRA `(.L_x_0) ;  /* 0x00000000000c7947 */ /* 0x000fea0003800000 */
.L_x_1:
[----:B------:R-:W1:Y:S01]  /*0140*/  LDCU UR4, c[0x0][0x880] ;  /* 0x00011000ff0477ac */ /* 0x000e620008000800 */
[----:B------:R-:W-:Y:S01]  /*0150*/  HFMA2 R145, -RZ, RZ, 0, 5.9604644775390625e-08 ;  /* 0x00000001ff917431 */ /* 0x000fe200000001ff */
[----:B-1----:R-:W-:-:S07]  /*0160*/  MOV R72, UR4 ;  /* 0x0000000400487c02 */ /* 0x002fce0008000f00 */
.L_x_0:
[----:B------:R-:W2:Y:S02]  /*0170*/  LDCU.64 UR4, c[0x0][0x8b0] ;  /* 0x00011600ff0477ac */ /* 0x000ea40008000a00 */
[----:B--2---:R-:W-:-:S04]  /*0180*/  UISETP.NE.U32.AND UP0, UPT, UR4, URZ, UPT ;  /* 0x000000ff0400728c */ /* 0x004fc8000bf05070 */
[----:B------:R-:W-:-:S09]  /*0190*/  UISETP.NE.AND.EX UP0, UPT, UR5, URZ, UPT, UP0 ;  /* 0x000000ff0500728c */ /* 0x000fd2000bf05300 */
[----:B------:R-:W-:Y:S05]  /*01a0*/  BRA.U UP0, `(.L_x_2) ;  /* 0x0000000100287547 */ /* 0x000fea000b800000 */
[----:B------:R-:W2:Y:S02]  /*01b0*/  LDCU.64 UR4, c[0x0][0x8a8] ;  /* 0x00011500ff0477ac */ /* 0x000ea40008000a00 */
[----:B--2---:R-:W-:-:S04]  /*01c0*/  UISETP.NE.U32.AND UP0, UPT, UR4, URZ, UPT ;  /* 0x000000ff0400728c */ /* 0x004fc8000bf05070 */
[----:B------:R-:W-:-:S09]  /*01d0*/  UISETP.NE.AND.EX UP0, UPT, UR5, URZ, UPT, UP0 ;  /* 0x000000ff0500728c */ /* 0x000fd2000bf05300 */
[----:B------:R-:W-:Y:S05]  /*01e0*/  BRA.U !UP0, `(.L_x_3) ;  /* 0x0000000108107547 */ /* 0x000fea000b800000 */
[----:B------:R-:W2:Y:S01]  /*01f0*/  LDC.64 R70, c[0x0][0x8a8] ;  /* 0x00022a00ff467b82 */ /* 0x000ea20000000a00 */
[----:B------:R-:W2:Y:S02]  /*0200*/  LDCU.64 UR4, c[0x0][0x358] ;  /* 0x00006b00ff0477ac */ /* 0x000ea40008000a00 */
[----:B--2---:R2:W5:Y:S01]  /*0210*/  LDG.E R70, desc[UR4][R70.64] ;  /* 0x0000000446467981 */ /* 0x004562000c1e1900 */
[----:B------:R-:W-:Y:S05]  /*0220*/  BRA `(.L_x_2) ;  /* 0x0000000000087947 */ /* 0x000fea0003800000 */
.L_x_3:
[----:B------:R-:W2:Y:S02]  /*0230*/  LDCU UR4, c[0x0][0x8a0] ;  /* 0x00011400ff0477ac */ /* 0x000ea40008000800 */
[----:B--2---:R-:W-:Y:S02]  /*0240*/  MOV R70, UR4 ;  /* 0x0000000400467c02 */ /* 0x004fe40008000f00 */
.L_x_2:
[----:B------:R-:W-:Y:S01]  /*0250*/  IMAD.U32 R0, RZ, RZ, UR17 ;  /* 0x00000011ff007e24 */ /* 0x000fe2000f8e00ff */
[----:B------:R-:W-:Y:S04]  /*0260*/  BSSY.RECONVERGENT B0, `(.L_x_4) ;  /* 0x000000c000007945 */ /* 0x000fe80003800200 */
[C---:B------:R-:W-:Y:S02]  /*0270*/  ISETP.NE.OR P1, PT, R0.reuse, 0x1, !P3 ;  /* 0x000000010000780c */ /* 0x040fe40005f25670 */
[----:B------:R-:W-:-:S11]  /*0280*/  ISETP.NE.OR P0, PT, R0, 0x3, !P3 ;  /* 0x000000030000780c */ /* 0x000fd60005f05670 */
[----:B------:R-:W-:Y:S05]  /*0290*/  @P1 BRA `(.L_x_5) ;  /* 0x0000000000201947 */ /* 0x000fea0003800000 */
[----:B------:R-:W3:Y:S02]  /*02a0*/  LDCU.64 UR4, c[0x0][0x348] ;  /* 0x00006900ff0477ac */ /* 0x000ee40008000a00 */
[----:B---3--:R-:W-:Y:S02]  /*02b0*/  UIADD3 UR6, UP1, UPT, UR4, 0x80, URZ ;  /* 0x0000008004067890 */ /* 0x008fe4000ff3e0ff */
[----:B------:R-:W-:Y:S02]  /*02c0*/  UIADD3 UR4, UP0, UPT, UR4, 0x180, URZ ;  /* 0x0000018004047890 */ /* 0x000fe4000ff1e0ff */
[----:B------:R-:W-:Y:S02]  /*02d0*/  UIADD3.X UR7, UPT, UPT, URZ, UR5, URZ, UP1, !UPT ;  /* 0x00000005ff077290 */ /* 0x000fe40008ffe4ff */
[----:B------:R-:W-:-:S07]  /*02e0*/  UIADD3.X UR5, UPT, UPT, URZ, UR5, URZ, UP0, !UPT ;  /* 0x00000005ff057290 */ /* 0x000fce00087fe4ff */
[----:B------:R3:W-:Y:S02]  /*02f0*/  UTMACCTL.PF [UR6] ;  /* 0x00000000060079b9 */ /* 0x0007e40008040000 */
[----:B------:R3:W-:Y:S02]  /*0300*/  UTMACCTL.PF [UR4] ;  /* 0x00000000040079b9 */ /* 0x0007e40008040000 */
[----:B---3--:R-:W-:Y:S01]  /*0310*/  NOP ;  /* 0x0000000000007918 */ /* 0x008fe20000000000 */
.L_x_5:
[----:B------:R-:W-:Y:S05]  /*0320*/  BSYNC.RECONVERGENT B0 ;  /* 0x0000000000007941 */ /* 0x000fea0003800200 */
.L_x_4:
[----:B------:R-:W-:Y:S04]  /*0330*/  BSSY.RECONVERGENT B0, `(.L_x_6) ;  /* 0x000000a000007945 */ /* 0x000fe80003800200 */
        /* <DEDUP_REMOVED lines=9> */
.L_x_7:
[----:B------:R-:W-:Y:S05]  /*03d0*/  BSYNC.RECONVERGENT B0 ;  /* 0x0000000000007941 */ /* 0x000fea0003800200 */
.L_x_6:
[----:B------:R-:W3:Y:S01]  /*03e0*/  LDCU.64 UR4, c[0x0][0x888] ;  /* 0x00011100ff0477ac */ /* 0x000ee20008000a00 */
[----:B------:R-:W-:Y:S02]  /*03f0*/  UISETP.EQ.U32.AND UP1, UPT, UR8, URZ, UPT ;  /* 0x000000ff0800728c */ /* 0x000fe4000bf22070 */
[----:B------:R-:W-:Y:S02]  /*0400*/  UPLOP3.LUT UP3, UPT, UPT, UPT, UPT, 0x80, 0x8 ;  /* 0x000000000008789c */ /* 0x000fe40003f6f070 */
[----:B---3--:R-:W-:-:S04]  /*0410*/  UISETP.NE.U32.AND UP0, UPT, UR4, URZ, UPT ;  /* 0x000000ff0400728c */ /* 0x008fc8000bf05070 */
[----:B------:R-:W-:-:S04]  /*0420*/  UISETP.NE.AND.EX UP0, UPT, UR5, URZ, UPT, UP0 ;  /* 0x000000ff0500728c */ /* 0x000fc8000bf05300 */
[----:B------:R-:W-:-:S04]  /*0430*/  UISETP.EQ.OR.EX UP2, UPT, UR9, URZ, !UP0, UP1 ;  /* 0x000000ff0900728c */ /* 0x000fc8000c742710 */
[----:B------:R-:W-:-:S06]  /*0440*/  UP2UR UR4, UPR, URZ, 0x4 ;  /* 0x00000004ff047883 */ /* 0x000fcc0008000000 */
[----:B------:R-:W-:Y:S01]  /*0450*/  MOV R148, UR4 ;  /* 0x0000000400947c02 */ /* 0x000fe20008000f00 */
[----:B------:R-:W-:Y:S06]  /*0460*/  BRA.U !UP2, `(.L_x_8) ;  /* 0x000000010a207547 */ /* 0x000fec000b800000 */
[----:B-----5:R-:W-:Y:S01]  /*0470*/  R2UR UR5, R72 ;  /* 0x00000000480572ca */ /* 0x020fe200000e0000 */
[----:B------:R-:W-:Y:S02]  /*0480*/  UISETP.NE.U32.AND UP1, UPT, UR8, URZ, UPT ;  /* 0x000000ff0800728c */ /* 0x000fe4000bf25070 */
[----:B------:R-:W-:Y:S02]  /*0490*/  USEL UR4, URZ, 0xffffffff, UP0 ;  /* 0xffffffffff047887 */ /* 0x000fe40008000000 */
[----:B------:R-:W-:-:S08]  /*04a0*/  UISETP.NE.AND.EX UP1, UPT, UR9, URZ, UPT, UP1 ;  /* 0x000000ff0900728c */ /* 0x000fd0000bf25310 */
[----:B------:R-:W-:-:S04]  /*04b0*/  UISETP.NE.AND UP0, UPT, UR5, URZ, UPT ;  /* 0x000000ff0500728c */ /* 0x000fc8000bf05270 */
[----:B------:R-:W-:-:S04]  /*04c0*/  @!UP1 USEL UR4, URZ, 0xffffffff, UP0 ;  /* 0xffffffffff049887 */ /* 0x000fc80008000000 */
[----:B------:R-:W-:-:S04]  /*04d0*/  ULOP3.LUT UR4, UR4, 0x1, URZ, 0xc0, !UPT ;  /* 0x0000000104047892 */ /* 0x000fc8000f8ec0ff */
[----:B------:R-:W-:-:S11]  /*04e0*/  UISETP.NE.U32.AND UP3, UPT, UR4, 0x1, UPT ;  /* 0x000000010400788c */ /* 0x000fd6000bf65070 */
.L_x_8:
[----:B------:R-:W3:Y:S01]  /*04f0*/  SHFL.IDX PT, R2, R146, RZ, 0x1f ;  /* 0x00001fff92027589 */ /* 0x000ee200000e0000 */
[----:B------:R-:W-:-:S04]  /*0500*/  UISETP.NE.AND UP0, UPT, UR17, 0x2, UPT ;  /* 0x000000021100788c */ /* 0x000fc8000bf05270 */
[----:B------:R-:W-:Y:S01]  /*0510*/  USEL UR37, URZ, 0x1, UP0 ;  /* 0x00000001ff257887 */ /* 0x000fe20008000000 */
[----:B---3--:R-:W-:-:S13]  /*0520*/  ISETP.NE.AND P0, PT, R2, RZ, PT ;  /* 0x000000ff0200720c */ /* 0x008fda0003f05270 */
[----:B------:R-:W-:Y:S05]  /*0530*/  @P0 BRA `(.L_x_9) ;  /* 0x0000000400040947 */ /* 0x000fea0003800000 */
[----:B------:R-:W-:Y:S01]  /*0540*/  ELECT P0, URZ, PT ;  /* 0x0000000000ff782f */ /* 0x000fe20003800000 */
[----:B------:R-:W-:-:S12]  /*0550*/  BSSY.RECONVERGENT B0, `(.L_x_9) ;  /* 0x000003f000007945 */ /* 0x000fd80003800200 */
[----:B------:R-:W-:Y:S05]  /*0560*/  @!P0 BRA `(.L_x_10) ;  /* 0x0000000000f48947 */ /* 0x000fea0003800000 */
[----:B------:R-:W3:Y:S01]  /*0570*/  S2UR UR4, SR_CgaCtaId ;  /* 0x00000000000479c3 */ /* 0x000ee20000008800 */
[----:B------:R-:W-:Y:S01]  /*0580*/  UMOV UR5, 0x400 ;  /* 0x0000040000057882 */ /* 0x000fe20000000000 */
[----:B------:R-:W-:Y:S01]  /*0590*/  UMOV UR8, 0x1 ;  /* 0x0000000100087882 */ /* 0x000fe20000000000 */
[----:B------:R-:W-:Y:S01]  /*05a0*/  UMOV UR6, 0x2 ;  /* 0x0000000200067882 */ /* 0x000fe20000000000 */
[----:B------:R-:W-:-:S04]  /*05b0*/  UIADD3 UR8, UPT, UPT, -UR8, 0x100000, URZ ;  /* 0x0010000008087890 */ /* 0x000fc8000fffe1ff */
[----:B------:R-:W-:Y:S02]  /*05c0*/  USHF.L.U32 UR9, UR8, 0xb, URZ ;  /* 0x0000000b08097899 */ /* 0x000fe400080006ff */
[----:B------:R-:W-:Y:S02]  /*05d0*/  USHF.L.U32 UR8, UR8, 0x1, URZ ;  /* 0x0000000108087899 */ /* 0x000fe400080006ff */
[----:B------:R-:W-:-:S04]  /*05e0*/  UIADD3 UR6, UPT, UPT, -UR6, 0x100000, URZ ;  /* 0x0010000006067890 */ /* 0x000fc8000fffe1ff */
[----:B------:R-:W-:Y:S02]  /*05f0*/  USHF.L.U32 UR7, UR6, 0xb, URZ ;  /* 0x0000000b06077899 */ /* 0x000fe400080006ff */
[----:B------:R-:W-:Y:S02]  /*0600*/  USHF.L.U32 UR6, UR6, 0x1, URZ ;  /* 0x0000000106067899 */ /* 0x000fe400080006ff */
[----:B---3--:R-:W-:Y:S01]  /*0610*/  ULEA UR4, UR4, UR5, 0x18 ;  /* 0x0000000504047291 */ /* 0x008fe2000f8ec0ff */
[----:B------:R-:W3:Y:S11]  /*0620*/  FENCE.VIEW.ASYNC.S ;  /* 0x00000000000073c6 */ /* 0x000ef60000000000 */
[----:B---3--:R3:W4:Y:S01]  /*0630*/  SYNCS.EXCH.64 URZ, [UR4], UR8 ;  /* 0x0000000804ff75b2 */ /* 0x0087220008000100 */
[----:B------:R3:W1:Y:S01]  /*0640*/  SYNCS.EXCH.64 URZ, [UR4+0xc0], UR6 ;  /* 0x0000c00604ff75b2 */ /* 0x0006620008000100 */
        /* <DEDUP_REMOVED lines=45> */
[----:B------:R3:W1:Y:S02]  /*0920*/  SYNCS.EXCH.64 URZ, [UR4+0x178], UR6 ;  /* 0x0001780604ff75b2 */ /* 0x0006640008000100 */
[----:B---34-:R-:W-:Y:S01]  /*0930*/  NOP ;  /* 0x0000000000007918 */ /* 0x018fe20000000000 */
.L_x_10:
[----:B------:R-:W-:Y:S05]  /*0940*/  BSYNC.RECONVERGENT B0 ;  /* 0x0000000000007941 */ /* 0x000fea0003800200 */
.L_x_9:
[----:B------:R-:W3:Y:S01]  /*0950*/  SHFL.IDX PT, R2, R146, RZ, 0x1f ;  /* 0x00001fff92027589 */ /* 0x000ee200000e0000 */
[----:B------:R-:W-:Y:S01]  /*0960*/  NOP ;  /* 0x0000000000007918 */ /* 0x000fe20000000000 */
[----:B---3--:R-:W-:-:S13]  /*0970*/  ISETP.NE.AND P0, PT, R2, 0x1, PT ;  /* 0x000000010200780c */ /* 0x008fda0003f05270 */
[----:B------:R-:W-:Y:S05]  /*0980*/  @P0 BRA `(.L_x_11) ;  /* 0x0000000000480947 */ /* 0x000fea0003800000 */
        /* <DEDUP_REMOVED lines=9> */
[----:B------:R-:W-:Y:S01]  /*0a20*/  USHF.L.U32 UR6, UR6, 0x1, URZ ;  /* 0x0000000106067899 */ /* 0x000fe200080006ff */
[----:B------:R-:W-:Y:S01]  /*0a30*/  ELECT P0, URZ, PT ;  /* 0x0000000000ff782f */ /* 0x000fe20003800000 */
[----:B---3--:R-:W-:Y:S01]  /*0a40*/  ULEA UR4, UR4, UR5, 0x18 ;  /* 0x0000000504047291 */ /* 0x008fe2000f8ec0ff */
[----:B------:R-:W3:Y:S11]  /*0a50*/  FENCE.VIEW.ASYNC.S ;  /* 0x00000000000073c6 */ /* 0x000ef60000000000 */
[----:B---3--:R3:W4:Y:S01]  /*0a60*/  SYNCS.EXCH.64 URZ, [UR4+0x180], UR8 ;  /* 0x0001800804ff75b2 */ /* 0x0087220008000100 */
[----:B------:R3:W1:Y:S01]  /*0a70*/  SYNCS.EXCH.64 URZ, [UR4+0x190], UR6 ;  /* 0x0001900604ff75b2 */ /* 0x0006620008000100 */
[----:B------:R3:W1:Y:S01]  /*0a80*/  SYNCS.EXCH.64 URZ, [UR4+0x188], UR8 ;  /* 0x0001880804ff75b2 */ /* 0x0006620008000100 */
[----:B------:R3:W1:Y:S01]  /*0a90*/  SYNCS.EXCH.64 URZ, [UR4+0x198], UR6 ;  /* 0x0001980604ff75b2 */ /* 0x0006620008000100 */
[----:B------:R-:W-:Y:S01]  /*0aa0*/  NOP ;  /* 0x0000000000007918 */ /* 0x000fe20000000000 */
.L_x_11:
[----:B------:R-:W2:Y:S01]  /*0ab0*/  SHFL.IDX PT, R2, R146, RZ, 0x1f ;  /* 0x00001fff92027589 */ /* 0x000ea200000e0000 */
[----:B------:R-:W-:Y:S01]  /*0ac0*/  NOP ;  /* 0x0000000000007918 */ /* 0x000fe20000000000 */
[----:B--2---:R-:W-:-:S13]  /*0ad0*/  ISETP.NE.AND P0, PT, R2, 0x3, PT ;  /* 0x000000030200780c */ /* 0x004fda0003f05270 */
[----:B------:R-:W-:Y:S05]  /*0ae0*/  @P0 BRA `(.L_x_12) ;  /* 0x0000000000300947 */ /* 0x000fea0003800000 */
[----:B---3--:R-:W2:Y:S01]  /*0af0*/  S2UR UR6, SR_CgaCtaId ;  /* 0x00000000000679c3 */ /* 0x008ea20000008800 */
[----:B------:R-:W-:Y:S01]  /*0b00*/  UMOV UR4, 0x400 ;  /* 0x0000040000047882 */ /* 0x000fe20000000000 */
[----:B------:R-:W-:Y:S01]  /*0b10*/  UMOV UR5, 0x20 ;  /* 0x0000002000057882 */ /* 0x000fe20000000000 */
[----:B------:R-:W-:Y:S01]  /*0b20*/  ELECT P0, URZ, PT ;  /* 0x0000000000ff782f */ /* 0x000fe20003800000 */
[----:B--2---:R-:W-:Y:S02]  /*0b30*/  ULEA UR6, UR6, UR4, 0x18 ;  /* 0x0000000406067291 */ /* 0x004fe4000f8ec0ff */
[----:B------:R-:W-:-:S04]  /*0b40*/  UIADD3 UR4, UPT, UPT, -UR5, 0x100000, URZ ;  /* 0x0010000005047890 */ /* 0x000fc8000fffe1ff */
[----:B------:R-:W-:Y:S02]  /*0b50*/  USHF.L.U32 UR5, UR4, 0xb, URZ ;  /* 0x0000000b04057899 */ /* 0x000fe400080006ff */
[----:B------:R-:W-:Y:S01]  /*0b60*/  USHF.L.U32 UR4, UR4, 0x1, URZ ;  /* 0x0000000104047899 */ /* 0x000fe200080006ff */
[----:B------:R-:W2:Y:S11]  /*0b70*/  FENCE.VIEW.ASYNC.S ;  /* 0x00000000000073c6 */ /* 0x000eb60000000000 */
[----:B--2---:R2:W3:Y:S01]  /*0b80*/  SYNCS.EXCH.64 URZ, [UR6+0x1a0], UR4 ;  /* 0x0001a00406ff75b2 */ /* 0x0044e20008000100 */
[----:B------:R2:W1:Y:S01]  /*0b90*/  SYNCS.EXCH.64 URZ, [UR6+0x1a8], UR4 ;  /* 0x0001a80406ff75b2 */ /* 0x0004620008000100 */
[----:B------:R-:W-:Y:S01]  /*0ba0*/  NOP ;  /* 0x0000000000007918 */ /* 0x000fe20000000000 */
.L_x_12:
[----:B------:R-:W4:Y:S01]  /*0bb0*/  SHFL.IDX PT, R2, R146, RZ, 0x1f ;  /* 0x00001fff92027589 */ /* 0x000f2200000e0000 */
[----:B------:R-:W-:Y:S01]  /*0bc0*/  NOP ;  /* 0x0000000000007918 */ /* 0x000fe20000000000 */
[----:B----4-:R-:W-:-:S13]  /*0bd0*/  ISETP.NE.AND P0, PT, R2, 0x4, PT ;  /* 0x000000040200780c */ /* 0x010fda0003f05270 */
[----:B------:R-:W-:Y:S05]  /*0be0*/  @P0 BRA `(.L_x_13) ;  /* 0x00000000004c0947 */ /* 0x000fea0003800000 */
[----:B--23--:R-:W2:Y:S01]  /*0bf0*/  S2UR UR6, SR_CgaCtaId ;  /* 0x00000000000679c3 */ /* 0x00cea20000008800 */
[----:B------:R-:W-:Y:S01]  /*0c00*/  UMOV UR4, 0x1e0 ;  /* 0x000001e000047882 */ /* 0x000fe20000000000 */
[----:B------:R-:W-:Y:S01]  /*0c10*/  UMOV UR5, 0x400 ;  /* 0x0000040000057882 */ /* 0x000fe20000000000 */
[----:B------:R-:W-:Y:S01]  /*0c20*/  USEL UR4, UR4, 0x1a0, UP3 ;  /* 0x000001a004047887 */ /* 0x000fe20009800000 */
[----:B------:R-:W-:Y:S01]  /*0c30*/  UMOV UR8, 0x1 ;  /* 0x0000000100087882 */ /* 0x000fe20000000000 */
[----:B------:R-:W-:Y:S01]  /*0c40*/  ELECT P0, URZ, PT ;  /* 0x0000000000ff782f */ /* 0x000fe20003800000 */
[----:B------:R-:W-:-:S04]  /*0c50*/  UIADD3 UR8, UPT, UPT, -UR8, 0x100000, URZ ;  /* 0x0010000008087890 */ /* 0x000fc8000fffe1ff */
[----:B------:R-:W-:Y:S02]  /*0c60*/  USHF.L.U32 UR9, UR8, 0xb, URZ ;  /* 0x0000000b08097899 */ /* 0x000fe400080006ff */
[----:B------:R-:W-:Y:S02]  /*0c70*/  USHF.L.U32 UR8, UR8, 0x1, URZ ;  /* 0x0000000108087899 */ /* 0x000fe400080006ff */
[----:B--2---:R-:W-:Y:S02]  /*0c80*/  ULEA UR6, UR6, UR5, 0x18 ;  /* 0x0000000506067291 */ /* 0x004fe4000f8ec0ff */
[----:B------:R-:W-:-:S04]  /*0c90*/  UIADD3 UR4, UPT, UPT, -UR4, 0x100000, URZ ;  /* 0x0010000004047890 */ /* 0x000fc8000fffe1ff */
[----:B------:R-:W-:Y:S02]  /*0ca0*/  USHF.L.U32 UR5, UR4, 0xb, URZ ;  /* 0x0000000b04057899 */ /* 0x000fe400080006ff */
[----:B------:R-:W-:Y:S01]  /*0cb0*/  USHF.L.U32 UR4, UR4, 0x1, URZ ;  /* 0x0000000104047899 */ /* 0x000fe200080006ff */
[----:B------:R-:W2:Y:S03]  /*0cc0*/  FENCE.VIEW.ASYNC.S ;  /* 0x00000000000073c6 */ /* 0x000ea60000000000 */
[----:B--2---:R4:W2:Y:S08]  /*0cd0*/  SYNCS.EXCH.64 URZ, [UR6+0x1b0], UR8 ;  /* 0x0001b00806ff75b2 */ /* 0x0048b00008000100 */
[----:B------:R4:W3:Y:S01]  /*0ce0*/  SYNCS.EXCH.64 URZ, [UR6+0x1c0], UR4 ;  /* 0x0001c00406ff75b2 */ /* 0x0008e20008000100 */
[----:B------:R4:W1:Y:S01]  /*0cf0*/  SYNCS.EXCH.64 URZ, [UR6+0x1b8], UR8 ;  /* 0x0001b80806ff75b2 */ /* 0x0008620008000100 */
[----:B------:R4:W1:Y:S02]  /*0d00*/  SYNCS.EXCH.64 URZ, [UR6+0x1c8], UR4 ;  /* 0x0001c80406ff75b2 */ /* 0x0008640008000100 */
[----:B----4-:R-:W-:Y:S01]  /*0d10*/  NOP ;  /* 0x0000000000007918 */ /* 0x010fe20000000000 */
.L_x_13:
[----:B------:R-:W4:Y:S01]  /*0d20*/  SHFL.IDX PT, R2, R146, RZ, 0x1f ;  /* 0x00001fff92027589 */ /* 0x000f2200000e0000 */
[----:B------:R-:W-:Y:S01]  /*0d30*/  NOP ;  /* 0x0000000000007918 */ /* 0x000fe20000000000 */
[----:B----4-:R-:W-:-:S13]  /*0d40*/  ISETP.NE.AND P0, PT, R2, 0x5, PT ;  /* 0x000000050200780c */ /* 0x010fda0003f05270 */
[----:B------:R-:W-:Y:S05]  /*0d50*/  @P0 BRA `(.L_x_14) ;  /* 0x0000000000580947 */ /* 0x000fea0003800000 */
[----:B--23--:R-:W2:Y:S01]  /*0d60*/  S2UR UR4, SR_CgaCtaId ;  /* 0x00000000000479c3 */ /* 0x00cea20000008800 */
        /* <DEDUP_REMOVED lines=10> */
[----:B--2---:R-:W-:Y:S01]  /*0e10*/  ULEA UR4, UR4, UR5, 0x18 ;  /* 0x0000000504047291 */ /* 0x004fe2000f8ec0ff */
[----:B------:R-:W2:Y:S11]  /*0e20*/  FENCE.VIEW.ASYNC.S ;  /* 0x00000000000073c6 */ /* 0x000eb60000000000 */
[----:B--2---:R4:W2:Y:S01]  /*0e30*/  SYNCS.EXCH.64 URZ, [UR4+0x1d0], UR8 ;  /* 0x0001d00804ff75b2 */ /* 0x0048a20008000100 */
[----:B------:R4:W3:Y:S01]  /*0e40*/  SYNCS.EXCH.64 URZ, [UR4+0x1f0], UR6 ;  /* 0x0001f00604ff75b2 */ /* 0x0008e20008000100 */
[----:B------:R4:W1:Y:S01]  /*0e50*/  SYNCS.EXCH.64 URZ, [UR4+0x1d8], UR8 ;  /* 0x0001d80804ff75b2 */ /* 0x0008620008000100 */
[----:B------:R4:W1:Y:S01]  /*0e60*/  SYNCS.EXCH.64 URZ, [UR4+0x1f8], UR6 ;  /* 0x0001f80604ff75b2 */ /* 0x0008620008000100 */
[----:B------:R4:W1:Y:S01]  /*0e70*/  SYNCS.EXCH.64 URZ, [UR4+0x1e0], UR8 ;  /* 0x0001e00804ff75b2 */ /* 0x0008620008000100 */
[----:B------:R4:W1:Y:S01]  /*0e80*/  SYNCS.EXCH.64 URZ, [UR4+0x200], UR6 ;  /* 0x0002000604ff75b2 */ /* 0x0008620008000100 */
[----:B------:R4:W1:Y:S01]  /*0e90*/  SYNCS.EXCH.64 URZ, [UR4+0x1e8], UR8 ;  /* 0x0001e80804ff75b2 */ /* 0x0008620008000100 */
[----:B------:R4:W1:Y:S02]  /*0ea0*/  SYNCS.EXCH.64 URZ, [UR4+0x208], UR6 ;  /* 0x0002080604ff75b2 */ /* 0x0008640008000100 */
[----:B----4-:R-:W-:Y:S01]  /*0eb0*/  NOP ;  /* 0x0000000000007918 */ /* 0x010fe20000000000 */
.L_x_14:
[----:B------:R-:W4:Y:S01]  /*0ec0*/  SHFL.IDX PT, R2, R146, RZ, 0x1f ;  /* 0x00001fff92027589 */ /* 0x000f2200000e0000 */
[----:B------:R-:W1:Y:S01]  /*0ed0*/  S2UR UR45, SR_CgaCtaId ;  /* 0x00000000002d79c3 */ /* 0x000e620000008800 */
[----:B------:R-:W-:Y:S01]  /*0ee0*/  NOP ;  /* 0x0000000000007918 */ /* 0x000fe20000000000 */
[----:B----4-:R-:W-:-:S13]  /*0ef0*/  ISETP.NE.AND P0, PT, R2, 0x3, PT ;  /* 0x000000030200780c */ /* 0x010fda0003f05270 */
[----:B-1----:R-:W-:Y:S05]  /*0f00*/  @P0 BRA `(.L_x_15) ;  /* 0x0000000000340947 */ /* 0x002fea0003800000 */
[----:B--23--:R-:W-:Y:S01]  /*0f10*/  UMOV UR4, 0x400 ;  /* 0x0000040000047882 */ /* 0x00cfe20000000000 */
[----:B------:R-:W-:Y:S01]  /*0f20*/  UMOV UR6, 0x20 ;  /* 0x0000002000067882 */ /* 0x000fe20000000000 */
[----:B------:R-:W-:Y:S02]  /*0f30*/  ULEA UR4, UR45, UR4, 0x18 ;  /* 0x000000042d047291 */ /* 0x000fe4000f8ec0ff */
[----:B------:R-:W-:-:S04]  /*0f40*/  UIADD3 UR6, UPT, UPT, -UR6, 0x100000, URZ ;  /* 0x0010000006067890 */ /* 0x000fc8000fffe1ff */
[----:B------:R-:W-:Y:S02]  /*0f50*/  USHF.L.U32 UR7, UR6, 0xb, URZ ;  /* 0x0000000b06077899 */ /* 0x000fe400080006ff */
[----:B------:R-:W-:Y:S01]  /*0f60*/  USHF.L.U32 UR6, UR6, 0x1, URZ ;  /* 0x0000000106067899 */ /* 0x000fe200080006ff */
[----:B------:R-:W-:Y:S01]  /*0f70*/  ELECT P0, URZ, PT ;  /* 0x0000000000ff782f */ /* 0x000fe20003800000 */
[----:B------:R-:W1:Y:S10]  /*0f80*/  FENCE.VIEW.ASYNC.S ;  /* 0x00000000000073c6 */ /* 0x000e740000000000 */
[----:B-1----:R1:W4:Y:S01]  /*0f90*/  SYNCS.EXCH.64 URZ, [UR4+0x210], UR6 ;  /* 0x0002100604ff75b2 */ /* 0x0023220008000100 */
[----:B------:R1:W2:Y:S01]  /*0fa0*/  SYNCS.EXCH.64 URZ, [UR4+0x220], UR6 ;  /* 0x0002200604ff75b2 */ /* 0x0002a20008000100 */
[----:B------:R1:W3:Y:S01]  /*0fb0*/  SYNCS.EXCH.64 URZ, [UR4+0x218], UR6 ;  /* 0x0002180604ff75b2 */ /* 0x0002e20008000100 */
[----:B------:R1:W1:Y:S01]  /*0fc0*/  SYNCS.EXCH.64 URZ, [UR4+0x228], UR6 ;  /* 0x0002280604ff75b2 */ /* 0x0002620008000100 */
[----:B------:R-:W-:Y:S01]  /*0fd0*/  NOP ;  /* 0x0000000000007918 */ /* 0x000fe20000000000 */
.L_x_15:
[----:B-123--:R-:W1:Y:S01]  /*0fe0*/  LDCU UR4, c[0x0][0x36c] ;  /* 0x00006d80ff0477ac */ /* 0x00ee620008000800 */
[----:B------:R-:W-:Y:S01]  /*0ff0*/  ISETP.NE.OR P3, PT, R0, 0x2, !P3 ;  /* 0x000000020000780c */ /* 0x000fe20005f65670 */
[----:B------:R-:W-:Y:S01]  /*1000*/  NOP ;  /* 0x0000000000007918 */ /* 0x000fe20000000000 */
[----:B------:R-:W-:Y:S01]  /*1010*/  LOP3.LUT R0, R158, 0x1f, RZ, 0xc0, !PT ;  /* 0x0000001f9e007812 */ /* 0x000fe200078ec0ff */
[----:B------:R-:W-:Y:S02]  /*1020*/  UISETP.NE.AND UP4, UPT, UR17, URZ, UPT ;  /* 0x000000ff1100728c */ /* 0x000fe4000bf85270 */
[----:B-1----:R-:W-:-:S09]  /*1030*/  UISETP.EQ.U32.AND UP5, UPT, UR4, 0x1, UPT ;  /* 0x000000010400788c */ /* 0x002fd2000bfa2070 */
[----:B------:R-:W-:Y:S05]  /*1040*/  BRA.U !UP5, `(.L_x_16) ;  /* 0x000000010d087547 */ /* 0x000fea000b800000 */
[----:B----4-:R-:W-:Y:S01]  /*1050*/  UCGABAR_ARV ;  /* 0x00000000000079c7 */ /* 0x010fe20008000000 */
[----:B------:R-:W-:Y:S05]  /*1060*/  BRA `(.L_x_17) ;  /* 0x0000000000047947 */ /* 0x000fea0003800000 */
.L_x_16:
[----:B----4-:R-:W-:Y:S01]  /*1070*/  NOP ;  /* 0x0000000000007918 */ /* 0x010fe20000000000 */
.L_x_17:
[----:B------:R-:W1:Y:S01]  /*1080*/  S2UR UR7, SR_CTAID.X ;  /* 0x00000000000779c3 */ /* 0x000e620000002500 */
[----:B------:R-:W-:-:S05]  /*1090*/  CS2R.32 R147, SR_CgaSize ;  /* 0x0000000000937805 */ /* 0x000fca0000008a00 */
[----:B------:R-:W-:-:S05]  /*10a0*/  IMAD R147, R147, -0xa0, RZ ;  /* 0xffffff6093937824 */ /* 0x000fca00078e02ff */
[----:B------:R-:W-:-:S14]  /*10b0*/  R2UR UR5, R147 ;  /* 0x00000000930572ca */ /* 0x000fdc00000e0000 */
[----:B------:R-:W2:Y:S01]  /*10c0*/  LDCU UR5, c[0x0][UR5+0x2b0] ;  /* 0x00005600050577ac */ /* 0x000ea20008000800 */
[----:B------:R-:W-:-:S05]  /*10d0*/  CS2R.32 R147, SR_CgaSize ;  /* 0x0000000000937805 */ /* 0x000fca0000008a00 */
[----:B------:R-:W-:-:S05]  /*10e0*/  IMAD R147, R147, -0xa0, RZ ;  /* 0xffffff6093937824 */ /* 0x000fca00078e02ff */
[----:B------:R-:W-:-:S14]  /*10f0*/  R2UR UR4, R147 ;  /* 0x00000000930472ca */ /* 0x000fdc00000e0000 */
[----:B------:R-:W3:Y:S01]  /*1100*/  LDCU UR4, c[0x0][UR4+0x2b4] ;  /* 0x00005680040477ac */ /* 0x000ee20008000800 */
[----:B------:R-:W4:Y:S01]  /*1110*/  S2UR UR8, SR_CTAID.Y ;  /* 0x00000000000879c3 */ /* 0x000f220000002600 */
[----:B------:R-:W-:-:S05]  /*1120*/  CS2R.32 R147, SR_CgaSize ;  /* 0x0000000000937805 */ /* 0x000fca0000008a00 */
[----:B------:R-:W-:-:S05]  /*1130*/  IMAD R147, R147, -0xa0, RZ ;  /* 0xffffff6093937824 */ /* 0x000fca00078e02ff */
[----:B------:R-:W-:-:S14]  /*1140*/  R2UR UR9, R147 ;  /* 0x00000000930972ca */ /* 0x000fdc00000e0000 */
[----:B------:R-:W3:Y:S01]  /*1150*/  LDCU UR9, c[0x0][UR9+0x2a0] ;  /* 0x00005400090977ac */ /* 0x000ee20008000800 */
[----:B------:R-:W3:Y:S01]  /*1160*/  LDCU UR21, c[0x0][0xb24] ;  /* 0x00016480ff1577ac */ /* 0x000ee20008000800 */
[----:B------:R-:W1:Y:S01]  /*1170*/  S2UR UR36, SR_CTAID.Z ;  /* 0x00000000002479c3 */ /* 0x000e620000002700 */
[----:B------:R-:W-:-:S05]  /*1180*/  CS2R.32 R147, SR_CgaSize ;  /* 0x0000000000937805 */ /* 0x000fca0000008a00 */
[----:B------:R-:W-:-:S05]  /*1190*/  IMAD R147, R147, -0xa0, RZ ;  /* 0xffffff6093937824 */ /* 0x000fca00078e02ff */
[----:B------:R-:W-:-:S14]  /*11a0*/  R2UR UR63, R147 ;  /* 0x00000000933f72ca */ /* 0x000fdc00000e0000 */
[----:B------:R-:W3:Y:S01]  /*11b0*/  LDCU UR63, c[0x0][UR63+0x2a4] ;  /* 0x000054803f3f77ac */ /* 0x000ee20008000800 */
[----:B------:R-:W3:Y:S01]  /*11c0*/  LDCU UR42, c[0x0][0xb24] ;  /* 0x00016480ff2a77ac */ /* 0x000ee20008000800 */
[----:B-1----:R-:W-:Y:S01]  /*11d0*/  I2FP.F32.U32 R3, UR7 ;  /* 0x0000000700037c45 */ /* 0x002fe20008201000 */
[----:B------:R-:W1:Y:S04]  /*11e0*/  LDCU UR28, c[0x0][0xb30] ;  /* 0x00016600ff1c77ac */ /* 0x000e680008000800 */
[----:B--2---:R-:W-:Y:S01]  /*11f0*/  FMUL R3, R3, UR5 ;  /* 0x0000000503037c20 */ /* 0x004fe20008400000 */
[----:B------:R-:W-:Y:S01]  /*1200*/  USHF.L.U32 UR26, UR45, 0xb, URZ ;  /* 0x0000000b2d1a7899 */ /* 0x000fe200080006ff */
[----:B----4-:R-:W-:Y:S01]  /*1210*/  I2FP.F32.U32 R2, UR8 ;  /* 0x0000000800027c45 */ /* 0x010fe20008201000 */
[----:B---3--:R-:W-:-:S03]  /*1220*/  UISETP.GE.AND UP2, UPT, UR21, 0x1, UPT ;  /* 0x000000011500788c */ /* 0x008fc6000bf46270 */
[----:B------:R-:W2:Y:S01]  /*1230*/  F2I.U32.TRUNC.NTZ R3, R3 ;  /* 0x0000000300037305 */ /* 0x000ea2000020f000 */
[----:B------:R-:W-:Y:S01]  /*1240*/  UMOV UR16, UR7 ;  /* 0x0000000700107c82 */ /* 0x000fe20008000000 */
[----:B------:R-:W-:Y:S01]  /*1250*/  FMUL R2, R2, UR4 ;  /* 0x0000000402027c20 */ /* 0x000fe20008400000 */
[----:B------:R-:W-:-:S05]  /*1260*/  UMOV UR20, UR8 ;  /* 0x0000000800147c82 */ /* 0x000fca0008000000 */
[----:B------:R-:W3:Y:S01]  /*1270*/  F2I.U32.TRUNC.NTZ R2, R2 ;  /* 0x0000000200027305 */ /* 0x000ee2000020f000 */
[----:B--2---:R-:W-:Y:S02]  /*1280*/  R2UR UR4, R3 ;  /* 0x00000000030472ca */ /* 0x004fe400000e0000 */
[----:B---3--:R-:W-:Y:S02]  /*1290*/  R2UR UR6, R2 ;  /* 0x00000000020672ca */ /* 0x008fe400000e0000 */
[----:B------:R-:W-:-:S09]  /*12a0*/  PRMT R2, RZ, 0x7610, R2 ;  /* 0x00007610ff027816 */ /* 0x000fd20000000002 */
[----:B------:R-:W-:-:S04]  /*12b0*/  UIADD3 UR5, UPT, UPT, -UR4, URZ, URZ ;  /* 0x000000ff04057290 */ /* 0x000fc8000fffe1ff */
[----:B------:R-:W-:Y:S02]  /*12c0*/  UIMAD UR5, UR9, UR5, UR7 ;  /* 0x00000005090572a4 */ /* 0x000fe4000f8e0207 */
[----:B------:R-:W-:-:S04]  /*12d0*/  UIADD3 UR4, UPT, UPT, -UR6, URZ, URZ ;  /* 0x000000ff06047290 */ /* 0x000fc8000fffe1ff */
[----:B------:R-:W-:Y:S01]  /*12e0*/  IMAD.U32 R147, RZ, RZ, UR5 ;  /* 0x00000005ff937e24 */ /* 0x000fe2000f8e00ff */
[----:B------:R-:W-:Y:S01]  /*12f0*/  UIMAD UR63, UR63, UR4, UR8 ;  /* 0x000000043f3f72a4 */ /* 0x000fe2000f8e0208 */
[----:B-1----:R-:W-:Y:S11]  /*1300*/  BRA.U UP4, `(.L_x_18) ;  /* 0x0000000104287547 */ /* 0x002ff6000b800000 */
[----:B------:R-:W-:Y:S01]  /*1310*/  R2UR UR4, R147 ;  /* 0x00000000930472ca */ /* 0x000fe200000e0000 */
[----:B------:R-:W-:Y:S02]  /*1320*/  UISETP.NE.AND UP0, UPT, UR63, URZ, UPT ;  /* 0x000000ff3f00728c */ /* 0x000fe4000bf05270 */
[----:B------:R-:W-:-:S10]  /*1330*/  UISETP.NE.AND UP1, UPT, UR63, 0x1, UPT ;  /* 0x000000013f00788c */ /* 0x000fd4000bf25270 */
[----:B------:R-:W-:-:S04]  /*1340*/  UISETP.EQ.OR UP0, UPT, UR4, URZ, !UP0 ;  /* 0x000000ff0400728c */ /* 0x000fc8000c702670 */
[----:B------:R-:W-:Y:S02]  /*1350*/  USEL UR5, URZ, 0x1, !UP0 ;  /* 0x00000001ff057887 */ /* 0x000fe4000c000000 */
[----:B------:R-:W-:Y:S02]  /*1360*/  UISETP.NE.AND UP0, UPT, UR4, URZ, UPT ;  /* 0x000000ff0400728c */ /* 0x000fe4000bf05270 */
[----:B------:R-:W-:-:S04]  /*1370*/  USEL UR4, URZ, 0x2, UP1 ;  /* 0x00000002ff047887 */ /* 0x000fc80008800000 */
[----:B------:R-:W-:-:S04]  /*1380*/  USEL UR4, UR4, 0x2, UP0 ;  /* 0x0000000204047887 */ /* 0x000fc80008000000 */
[----:B------:R-:W-:-:S06]  /*1390*/  UIADD3 UR4, UPT, UPT, UR5, UR4, URZ ;  /* 0x0000000405047290 */ /* 0x000fcc000fffe0ff */
[----:B------:R-:W-:Y:S02]  /*13a0*/  MOV R2, UR4 ;  /* 0x0000000400027c02 */ /* 0x000fe40008000f00 */
.L_x_18:
[----:B------:R-:W-:Y:S05]  /*13b0*/  BRA.U !UP2, `(.L_x_19) ;  /* 0x000000010ad47547 */ /* 0x000fea000b800000 */
[----:B------:R-:W1:Y:S01]  /*13c0*/  LDCU.128 UR12, c[0x0][0xb10] ;  /* 0x00016200ff0c77ac */ /* 0x000e620008000c00 */
[----:B------:R-:W2:Y:S01]  /*13d0*/  LDCU UR6, c[0x0][0x370] ;  /* 0x00006e00ff0677ac */ /* 0x000ea20008000800 */
[----:B------:R-:W3:Y:S01]  /*13e0*/  LDCU UR5, c[0x0][0x374] ;  /* 0x00006e80ff0577ac */ /* 0x000ee20008000800 */
[----:B------:R-:W4:Y:S01]  /*13f0*/  LDCU UR27, c[0x0][0xb0c] ;  /* 0x00016180ff1b77ac */ /* 0x000f220008000800 */
[----:B------:R-:W4:Y:S01]  /*1400*/  LDCU UR4, c[0x0][0xb20] ;  /* 0x00016400ff0477ac */ /* 0x000f220008000800 */
[----:B------:R-:W4:Y:S01]  /*1410*/  LDCU.64 UR8, c[0x0][0xb28] ;  /* 0x00016500ff0877ac */ /* 0x000f220008000a00 */
[----:B-1----:R-:W-:Y:S02]  /*1420*/  UISETP.NE.AND UP0, UPT, UR14, 0x1, UPT ;  /* 0x000000010e00788c */ /* 0x002fe4000bf05270 */
[----:B---3--:R-:W-:Y:S02]  /*1430*/  UIMAD.WIDE.U32 UR10, UR5, UR15, URZ ;  /* 0x0000000f050a72a5 */ /* 0x008fe4000f8e00ff */
[----:B--2---:R-:W-:-:S02]  /*1440*/  UIMAD.WIDE.U32 UR22, UR6, UR12, URZ ;  /* 0x0000000c061672a5 */ /* 0x004fc4000f8e00ff */
[----:B----4-:R-:W-:Y:S02]  /*1450*/  UISETP.NE.AND UP1, UPT, UR27, 0x1, UPT ;  /* 0x000000011b00788c */ /* 0x010fe4000bf25270 */
[----:B------:R-:W-:Y:S01]  /*1460*/  UISETP.NE.AND UP2, UPT, UR21, 0x1, UPT ;  /* 0x000000011500788c */ /* 0x000fe2000bf45270 */
[----:B------:R-:W-:Y:S02]  /*1470*/  UMOV UR10, UR11 ;  /* 0x0000000b000a7c82 */ /* 0x000fe40008000000 */
[----:B------:R-:W-:Y:S01]  /*1480*/  UMOV UR22, UR23 ;  /* 0x0000001700167c82 */ /* 0x000fe20008000000 */
[----:B------:R-:W-:Y:S02]  /*1490*/  @UP0 USHF.R.U32.HI UR5, URZ, UR4, UR10 ;  /* 0x00000004ff050299 */ /* 0x000fe4000801160a */
[----:B------:R-:W-:Y:S02]  /*14a0*/  UIMAD.WIDE.U32 UR24, UR20, UR15, URZ ;  /* 0x0000000f141872a5 */ /* 0x000fe4000f8e00ff */
[----:B------:R-:W-:-:S02]  /*14b0*/  UIMAD.WIDE.U32 UR10, UR5, UR8, URZ ;  /* 0x00000008050a72a5 */ /* 0x000fc4000f8e00ff */
[----:B------:R-:W-:Y:S02]  /*14c0*/  @UP1 USHF.R.U32.HI UR6, URZ, UR13, UR22 ;  /* 0x0000000dff061299 */ /* 0x000fe40008011616 */
[----:B------:R-:W-:Y:S02]  /*14d0*/  UIMAD.WIDE.U32 UR18, UR16, UR12, URZ ;  /* 0x0000000c101272a5 */ /* 0x000fe4000f8e00ff */
[----:B------:R-:W-:Y:S01]  /*14e0*/  UIMAD.WIDE.U32 UR22, UR6, UR8, URZ ;  /* 0x00000008061672a5 */ /* 0x000fe2000f8e00ff */
[----:B------:R-:W-:Y:S01]  /*14f0*/  UMOV UR24, UR25 ;  /* 0x0000001900187c82 */ /* 0x000fe20008000000 */
[----:B------:R-:W-:Y:S01]  /*1500*/  UMOV UR10, UR11 ;  /* 0x0000000b000a7c82 */ /* 0x000fe20008000000 */
[----:B------:R-:W-:Y:S02]  /*1510*/  USHF.R.U32.HI UR24, URZ, UR4, UR24 ;  /* 0x00000004ff187299 */ /* 0x000fe40008011618 */
[----:B------:R-:W-:Y:S02]  /*1520*/  @UP2 USHF.R.U32.HI UR5, URZ, UR9, UR10 ;  /* 0x00000009ff052299 */ /* 0x000fe4000801160a */
[----:B------:R-:W-:Y:S01]  /*1530*/  UMOV UR7, UR23 ;  /* 0x0000001700077c82 */ /* 0x000fe20008000000 */
[----:B------:R-:W-:Y:S01]  /*1540*/  UMOV UR18, UR19 ;  /* 0x0000001300127c82 */ /* 0x000fe20008000000 */
[----:B------:R-:W-:-:S02]  /*1550*/  @UP2 USHF.R.U32.HI UR6, URZ, UR9, UR7 ;  /* 0x00000009ff062299 */ /* 0x000fc40008011607 */
[----:B------:R-:W-:Y:S02]  /*1560*/  USHF.R.U32.HI UR13, URZ, UR13, UR18 ;  /* 0x0000000dff0d7299 */ /* 0x000fe40008011612 */
[----:B------:R-:W-:Y:S02]  /*1570*/  USEL UR4, UR20, UR24, !UP0 ;  /* 0x0000001814047287 */ /* 0x000fe4000c000000 */
[----:B------:R-:W-:Y:S02]  /*1580*/  UIMAD UR7, UR5, UR21, URZ ;  /* 0x00000015050772a4 */ /* 0x000fe4000f8e02ff */
[----:B------:R-:W-:Y:S02]  /*1590*/  USEL UR5, UR16, UR13, !UP1 ;  /* 0x0000000d10057287 */ /* 0x000fe4000c800000 */
[----:B------:R-:W-:Y:S02]  /*15a0*/  UIMAD UR12, UR6, UR21, URZ ;  /* 0x00000015060c72a4 */ /* 0x000fe4000f8e02ff */
[----:B------:R-:W-:-:S02]  /*15b0*/  UISETP.GE.AND UP0, UPT, UR4, UR7, UPT ;  /* 0x000000070400728c */ /* 0x000fc4000bf06270 */
[----:B------:R-:W-:Y:S02]  /*15c0*/  UIMAD.WIDE.U32 UR10, UR4, UR8, URZ ;  /* 0x00000008040a72a5 */ /* 0x000fe4000f8e00ff */
[----:B------:R-:W-:Y:S02]  /*15d0*/  UISETP.GE.OR UP0, UPT, UR5, UR12, UP0 ;  /* 0x0000000c0500728c */ /* 0x000fe40008706670 */
[----:B------:R-:W-:Y:S02]  /*15e0*/  UIMAD.WIDE.U32 UR12, UR5, UR8, URZ ;  /* 0x00000008050c72a5 */ /* 0x000fe4000f8e00ff */
[----:B------:R-:W-:Y:S01]  /*15f0*/  UIADD3 UR10, UPT, UPT, -UR4, URZ, URZ ;  /* 0x000000ff040a7290 */ /* 0x000fe2000fffe1ff */
[----:B------:R-:W-:Y:S01]  /*1600*/  UMOV UR8, UR11 ;  /* 0x0000000b00087c82 */ /* 0x000fe20008000000 */
[----:B------:R-:W-:Y:S02]  /*1610*/  UIADD3 UR11, UPT, UPT, -UR5, URZ, URZ ;  /* 0x000000ff050b7290 */ /* 0x000fe4000fffe1ff */
[----:B------:R-:W-:-:S03]  /*1620*/  USHF.R.U32.HI UR8, URZ, UR9, UR8 ;  /* 0x00000009ff087299 */ /* 0x000fc60008011608 */
[----:B------:R-:W-:Y:S01]  /*1630*/  @!UP0 UMOV UR7, UR13 ;  /* 0x0000000d00078c82 */ /* 0x000fe20008000000 */
[----:B------:R-:W-:Y:S02]  /*1640*/  UIMAD UR20, UR14, UR10, UR20 ;  /* 0x0000000a0e1472a4 */ /* 0x000fe4000f8e0214 */
[----:B------:R-:W-:Y:S02]  /*1650*/  USEL UR8, UR4, UR8, !UP2 ;  /* 0x0000000804087287 */ /* 0x000fe4000d000000 */
[----:B------:R-:W-:Y:S02]  /*1660*/  @!UP0 USHF.R.U32.HI UR7, URZ, UR9, UR7 ;  /* 0x00000009ff078299 */ /* 0x000fe40008011607 */
[----:B------:R-:W-:Y:S02]  /*1670*/  UIADD3 UR9, UPT, UPT, -UR8, URZ, URZ ;  /* 0x000000ff08097290 */ /* 0x000fe4000fffe1ff */
[----:B------:R-:W-:Y:S02]  /*1680*/  @!UP0 USEL UR7, UR5, UR7, !UP2 ;  /* 0x0000000705078287 */ /* 0x000fe4000d000000 */
[----:B------:R-:W-:-:S02]  /*1690*/  UIMAD UR9, UR21, UR9, UR4 ;  /* 0x00000009150972a4 */ /* 0x000fc4000f8e0204 */
[----:B------:R-:W-:Y:S02]  /*16a0*/  @!UP0 UIADD3 UR8, UPT, UPT, UR8, -UR7, URZ ;  /* 0x8000000708088290 */ /* 0x000fe4000fffe0ff */
[----:B------:R-:W-:Y:S02]  /*16b0*/  @!UP0 UIMAD UR6, UR9, UR6, UR7 ;  /* 0x00000006090682a4 */ /* 0x000fe4000f8e0207 */
[----:B------:R-:W-:Y:S02]  /*16c0*/  @!UP0 UIMAD UR4, UR8, UR21, UR5 ;  /* 0x00000015080482a4 */ /* 0x000fe4000f8e0205 */
[----:B------:R-:W-:Y:S02]  /*16d0*/  UIMAD UR16, UR27, UR11, UR16 ;  /* 0x0000000b1b1072a4 */ /* 0x000fe4000f8e0210 */
[----:B------:R-:W-:Y:S01]  /*16e0*/  UIMAD UR20, UR4, UR14, UR20 ;  /* 0x0000000e041472a4 */ /* 0x000fe2000f8e0214 */
[----:B------:R-:W-:Y:S02]  /*16f0*/  @!UP0 UMOV UR5, UR6 ;  /* 0x0000000600058c82 */ /* 0x000fe40008000000 */
[----:B------:R-:W-:-:S12]  /*1700*/  UIMAD UR16, UR5, UR27, UR16 ;  /* 0x0000001b051072a4 */ /* 0x000fd8000f8e0210 */
.L_x_19:
[----:B------:R-:W-:Y:S02]  /*1710*/  UISETP.NE.AND UP1, UPT, UR28, 0x1, UPT ;  /* 0x000000011c00788c */ /* 0x000fe4000bf25270 */
[----:B------:R-:W-:Y:S02]  /*1720*/  UISETP.NE.AND UP0, UPT, UR17, 0x2, UPT ;  /* 0x000000021100788c */ /* 0x000fe4000bf05270 */
[----:B------:R-:W-:-:S05]  /*1730*/  ULOP3.LUT UR21, UR26, 0x800, URZ, 0xc0, !UPT ;  /* 0x000008001a157892 */ /* 0x000fca000f8ec0ff */
[----:B------:R-:W-:Y:S07]  /*1740*/  BRA.U UP1, `(.L_x_20) ;  /* 0x0000000101447547 */ /* 0x000fee000b800000 */
[----:B------:R-:W1:Y:S01]  /*1750*/  LDCU.128 UR8, c[0x0][0xb10] ;  /* 0x00016200ff0877ac */ /* 0x000e620008000c00 */
[----:B------:R-:W2:Y:S01]  /*1760*/  LDCU UR12, c[0x0][0xb0c] ;  /* 0x00016180ff0c77ac */ /* 0x000ea20008000800 */
[----:B------:R-:W3:Y:S01]  /*1770*/  LDCU UR13, c[0x0][0xb20] ;  /* 0x00016400ff0d77ac */ /* 0x000ee20008000800 */
[----:B-1----:R-:W-:Y:S02]  /*1780*/  UIMAD.WIDE.U32 UR6, UR16, UR8, URZ ;  /* 0x00000008100672a5 */ /* 0x002fe4000f8e00ff */
[----:B------:R-:W-:Y:S02]  /*1790*/  UIMAD.WIDE.U32 UR4, UR20, UR11, URZ ;  /* 0x0000000b140472a5 */ /* 0x000fe4000f8e00ff */
[----:B--2---:R-:W-:Y:S02]  /*17a0*/  UISETP.NE.AND UP2, UPT, UR12, 0x1, UPT ;  /* 0x000000010c00788c */ /* 0x004fe4000bf45270 */
[----:B------:R-:W-:Y:S01]  /*17b0*/  UISETP.NE.AND UP1, UPT, UR10, 0x1, UPT ;  /* 0x000000010a00788c */ /* 0x000fe2000bf25270 */
[----:B------:R-:W-:-:S02]  /*17c0*/  UMOV UR6, UR7 ;  /* 0x0000000700067c82 */ /* 0x000fc40008000000 */
[----:B------:R-:W-:Y:S01]  /*17d0*/  UMOV UR4, UR5 ;  /* 0x0000000500047c82 */ /* 0x000fe20008000000 */
[----:B------:R-:W-:Y:S02]  /*17e0*/  USHF.R.U32.HI UR6, URZ, UR9, UR6 ;  /* 0x00000009ff067299 */ /* 0x000fe40008011606 */
[----:B---3--:R-:W-:Y:S02]  /*17f0*/  USHF.R.U32.HI UR4, URZ, UR13, UR4 ;  /* 0x0000000dff047299 */ /* 0x008fe40008011604 */
[----:B------:R-:W-:Y:S02]  /*1800*/  USEL UR5, UR16, UR6, !UP2 ;  /* 0x0000000610057287 */ /* 0x000fe4000d000000 */
[----:B------:R-:W-:-:S04]  /*1810*/  USEL UR4, UR20, UR4, !UP1 ;  /* 0x0000000414047287 */ /* 0x000fc8000c800000 */
[----:B------:R-:W-:Y:S02]  /*1820*/  UIADD3 UR6, UPT, UPT, UR5, -UR4, URZ ;  /* 0x8000000405067290 */ /* 0x000fe4000fffe0ff */
[----:B------:R-:W-:Y:S02]  /*1830*/  UIADD3 UR4, UPT, UPT, -UR5, UR4, URZ ;  /* 0x0000000405047290 */ /* 0x000fe4000fffe1ff */
[----:B------:R-:W-:Y:S02]  /*1840*/  UIMAD UR20, UR6, UR10, UR20 ;  /* 0x0000000a061472a4 */ /* 0x000fe4000f8e0214 */
[----:B------:R-:W-:-:S12]  /*1850*/  UIMAD UR16, UR4, UR12, UR16 ;  /* 0x0000000c041072a4 */ /* 0x000fd8000f8e0210 */
.L_x_20:
[----:B------:R-:W-:Y:S05]  /*1860*/  BRA.U !UP5, `(.L_x_21) ;  /* 0x000000010d0c7547 */ /* 0x000fea000b800000 */
[----:B------:R-:W-:Y:S01]  /*1870*/  UCGABAR_WAIT ;  /* 0x0000000000007dc7 */ /* 0x000fe20008000000 */
[----:B------:R-:W-:Y:S01]  /*1880*/  CCTL.IVALL ;  /* 0x00000000ff00798f */ /* 0x000fe20002000000 */
[----:B------:R-:W-:Y:S05]  /*1890*/  BRA `(.L_x_22) ;  /* 0x0000000000047947 */ /* 0x000fea0003800000 */
.L_x_21:
[----:B------:R-:W-:Y:S06]  /*18a0*/  BAR.SYNC.DEFER_BLOCKING 0x0 ;  /* 0x0000000000007b1d */ /* 0x000fec0000010000 */
.L_x_22:
[----:B------:R-:W-:Y:S05]  /*18b0*/  BRA.U UP0, `(.L_x_23) ;  /* 0x0000001d00907547 */ /* 0x000fea000b800000 */
[----:B------:R-:W1:Y:S01]  /*18c0*/  LDCU UR6, c[0x0][0x38c] ;  /* 0x00007180ff0677ac */ /* 0x000e620008000800 */
[----:B------:R-:W-:Y:S01]  /*18d0*/  PLOP3.LUT P1, PT, PT, PT, UP3, 0x80, 0x8 ;  /* 0x000000000008781c */ /* 0x000fe20003f2f038 */
[----:B------:R-:W-:Y:S01]  /*18e0*/  IMAD.MOV.U32 R12, RZ, RZ, 0x1 ;  /* 0x00000001ff0c7424 */ /* 0x000fe200078e00ff */
[----:B------:R-:W-:Y:S01]  /*18f0*/  ISETP.EQ.OR P2, PT, R0, RZ, P3 ;  /* 0x000000ff0000720c */ /* 0x000fe20001f42670 */
[----:B------:R-:W-:Y:S01]  /*1900*/  UISETP.NE.AND UP1, UPT, UR17, URZ, UPT ;  /* 0x000000ff1100728c */ /* 0x000fe2000bf25270 */
[----:B------:R-:W-:Y:S02]  /*1910*/  PLOP3.LUT P1, PT, P1, PT, PT, 0x8, 0x80 ;  /* 0x000000000080781c */ /* 0x000fe40000f2e170 */
[----:B------:R-:W-:Y:S01]  /*1920*/  CS2R R10, SRZ ;  /* 0x00000000000a7805 */ /* 0x000fe2000001ff00 */
[----:B------:R-:W-:Y:S01]  /*1930*/  IMAD.MOV.U32 R9, RZ, RZ, RZ ;  /* 0x000000ffff097224 */ /* 0x000fe200078e00ff */
[----:B------:R-:W2:Y:S01]  /*1940*/  LDCU UR39, c[0x0][0x370] ;  /* 0x00006e00ff2777ac */ /* 0x000ea20008000800 */
[----:B------:R-:W-:Y:S01]  /*1950*/  IMAD.MOV.U32 R8, RZ, RZ, 0x1 ;  /* 0x00000001ff087424 */ /* 0x000fe200078e00ff */
[----:B------:R-:W3:Y:S01]  /*1960*/  LDCU.64 UR28, c[0x0][0x348] ;  /* 0x00006900ff1c77ac */ /* 0x000ee20008000a00 */
[----:B------:R-:W-:-:S02]  /*1970*/  USHF.R.U32.HI UR44, URZ, 0x5, UR21 ;  /* 0x00000005ff2c7899 */ /* 0x000fc40008011615 */
[----:B-1----:R-:W-:Y:S02]  /*1980*/  UIADD3 UR5, UPT, UPT, UR6, 0x1f, URZ ;  /* 0x0000001f06057890 */ /* 0x002fe4000fffe0ff */
[----:B------:R-:W-:Y:S02]  /*1990*/  UIADD3 UR46, UPT, UPT, UR6, 0x3e, URZ ;  /* 0x0000003e062e7890 */ /* 0x000fe4000fffe0ff */
[----:B------:R-:W-:Y:S01]  /*19a0*/  USHF.R.S32.HI UR4, URZ, 0x1f, UR5 ;  /* 0x0000001fff047899 */ /* 0x000fe20008011405 */
[----:B------:R-:W1:Y:S03]  /*19b0*/  LDCU UR38, c[0x0][0x374] ;  /* 0x00006e80ff2677ac */ /* 0x000e660008000800 */
[----:B------:R-:W-:Y:S02]  /*19c0*/  ULEA.HI UR4, UR4, UR5, URZ, 0x5 ;  /* 0x0000000504047291 */ /* 0x000fe4000f8f28ff */
[----:B------:R-:W-:-:S02]  /*19d0*/  USEL UR25, UR37, 0x2, UP1 ;  /* 0x0000000225197887 */ /* 0x000fc40008800000 */
[----:B------:R-:W-:Y:S02]  /*19e0*/  USHF.R.S32.HI UR41, URZ, 0x5, UR4 ;  /* 0x00000005ff297899 */ /* 0x000fe40008011404 */
[----:B------:R-:W-:Y:S02]  /*19f0*/  UIADD3 UR4, UPT, UPT, UR6, -0x1, URZ ;  /* 0xffffffff06047890 */ /* 0x000fe4000fffe0ff */
[----:B------:R-:W-:Y:S02]  /*1a00*/  UISETP.LT.U32.AND UP0, UPT, UR41, 0x18, UPT ;  /* 0x000000182900788c */ /* 0x000fe4000bf01070 */
[----:B------:R-:W-:Y:S02]  /*1a10*/  UISETP.GE.U32.AND UP2, UPT, UR4, -0x3f, UPT ;  /* 0xffffffc10400788c */ /* 0x000fe4000bf46070 */
[----:B------:R-:W-:Y:S01]  /*1a20*/  USEL UR40, UR41, 0x18, UP0 ;  /* 0x0000001829287887 */ /* 0x000fe20008000000 */
[----:B------:R-:W-:-:S03]  /*1a30*/  UMOV UR5, URZ ;  /* 0x000000ff00057c82 */ /* 0x000fc60008000000 */
[----:B------:R-:W-:Y:S02]  /*1a40*/  UIADD3 UR24, UPT, UPT, UR40, -0x1, URZ ;  /* 0xffffffff28187890 */ /* 0x000fe4000fffe0ff */
[----:B------:R-:W-:-:S03]  /*1a50*/  UIADD3 UR43, UPT, UPT, UR41, -UR40, URZ ;  /* 0x80000028292b7290 */ /* 0x000fc6000fffe0ff */
[----:B------:R-:W-:-:S04]  /*1a60*/  @UP2 UIADD3 UR24, UPT, UPT, UR40, URZ, URZ ;  /* 0x000000ff28182290 */ /* 0x000fc8000fffe0ff */
[----:B-123--:R-:W-:-:S12]  /*1a70*/  UIADD3 UR24, UPT, UPT, UR24, 0x1, URZ ;  /* 0x0000000118187890 */ /* 0x00efd8000fffe0ff */
.L_x_43:
[----:B------:R-:W-:Y:S01]  /*1a80*/  UISETP.NE.AND UP0, UPT, UR45, URZ, UPT ;  /* 0x000000ff2d00728c */ /* 0x000fe2000bf05270 */
[----:B-1----:R-:W1:Y:S08]  /*1a90*/  S2UR UR45, SR_CgaCtaId ;  /* 0x00000000002d79c3 */ /* 0x002e700000008800 */
[----:B------:R-:W-:Y:S05]  /*1aa0*/  BRA.U UP0, `(.L_x_24) ;  /* 0x0000000100347547 */ /* 0x000fea000b800000 */
[----:B------:R-:W2:Y:S01]  /*1ab0*/  S2R R0, SR_CgaCtaId ;  /* 0x0000000000007919 */ /* 0x000ea20000008800 */
[----:B------:R-:W-:Y:S02]  /*1ac0*/  MOV R3, 0x400 ;  /* 0x0000040000037802 */ /* 0x000fe40000000f00 */
[----:B------:R-:W-:Y:S02]  /*1ad0*/  SHF.L.U32 R2, R8, 0x1f, RZ ;  /* 0x0000001f08027819 */ /* 0x000fe400000006ff */
[----:B--2---:R-:W-:-:S05]  /*1ae0*/  LEA R0, R0, R3, 0x18 ;  /* 0x0000000300007211 */ /* 0x004fca00078ec0ff */
[----:B------:R-:W-:-:S04]  /*1af0*/  IMAD R3, R9, 0x8, R0 ;  /* 0x0000000809037824 */ /* 0x000fc800078e0200 */
[----:B------:R-:W2:Y:S02]  /*1b00*/  SYNCS.PHASECHK.TRANS64.TRYWAIT P0, [R3+URZ+0x220], R2 ;  /* 0x00022002030075a7 */ /* 0x000ea400080011ff */
[----:B--2---:R-:W-:Y:S05]  /*1b10*/  @!P0 BRA `(.L_x_25) ;  /* 0x0000007800c08947 */ /* 0x004fea0003800000 */
.L_x_133:
[----:B------:R-:W-:Y:S01]  /*1b20*/  VIADD R9, R9, 0x1 ;  /* 0x0000000109097836 */ /* 0x000fe20000000000 */
[----:B------:R2:W-:Y:S04]  /*1b30*/  SYNCS.ARRIVE.TRANS64.A1T0 RZ, [R3+URZ+0x210], RZ ;  /* 0x000210ff03ff79a7 */ /* 0x0005e800081000ff */
[----:B------:R-:W-:-:S04]  /*1b40*/  ISETP.NE.AND P0, PT, R9, 0x2, PT ;  /* 0x000000020900780c */ /* 0x000fc80003f05270 */
[----:B------:R-:W-:Y:S02]  /*1b50*/  SEL R9, R9, RZ, P0 ;  /* 0x000000ff09097207 */ /* 0x000fe40000000000 */
[----:B--2---:R-:W-:-:S04]  /*1b60*/  SEL R3, RZ, 0x1, P0 ;  /* 0x00000001ff037807 */ /* 0x004fc80000000000 */
[----:B------:R-:W-:-:S07]  /*1b70*/  LOP3.LUT R8, R8, R3, RZ, 0x3c, !PT ;  /* 0x0000000308087212 */ /* 0x000fce00078e3cff */
.L_x_24:
[----:B------:R-:W-:Y:S01]  /*1b80*/  UMOV UR6, 0x400 ;  /* 0x0000040000067882 */ /* 0x000fe20000000000 */
[----:B------:R-:W-:Y:S01]  /*1b90*/  SHF.L.U32 R0, R12, 0x1f, RZ ;  /* 0x0000001f0c007819 */ /* 0x000fe200000006ff */
[----:B-1----:R-:W-:Y:S02]  /*1ba0*/  ULEA UR6, UR45, UR6, 0x18 ;  /* 0x000000062d067291 */ /* 0x002fe4000f8ec0ff */
[----:B------:R-:W-:Y:S02]  /*1bb0*/  UISETP.GE.U32.AND UP0, UPT, UR46, 0x3f, UPT ;  /* 0x0000003f2e00788c */ /* 0x000fe4000bf06070 */
[----:B------:R-:W-:Y:S02]  /*1bc0*/  ULEA UR4, UR5, UR6, 0x3 ;  /* 0x0000000605047291 */ /* 0x000fe4000f8e18ff */
[----:B------:R-:W-:Y:S02]  /*1bd0*/  USHF.L.U32 UR11, UR20, 0x7, URZ ;  /* 0x00000007140b7899 */ /* 0x000fe400080006ff */
[----:B------:R-:W-:Y:S01]  /*1be0*/  ULEA UR35, UR16, UR44, 0x7 ;  /* 0x0000002c10237291 */ /* 0x000fe2000f8e38ff */
[----:B------:R-:W-:-:S04]  /*1bf0*/  UMOV UR13, URZ ;  /* 0x000000ff000d7c82 */ /* 0x000fc80008000000 */
[----:B------:R1:W2:Y:S01]  /*1c00*/  SYNCS.PHASECHK.TRANS64.TRYWAIT P0, [UR4+0xc0], R0 ;  /* 0x0000c000ff0075a7 */ /* 0x0002a20008001104 */
[----:B------:R-:W-:Y:S06]  /*1c10*/  BRA.U !UP0, `(.L_x_26) ;  /* 0x0000000108bc7547 */ /* 0x000fec000b800000 */
[----:B------:R-:W-:Y:S01]  /*1c20*/  UMOV UR7, URZ ;  /* 0x000000ff00077c82 */ /* 0x000fe20008000000 */
[----:B------:R-:W-:-:S05]  /*1c30*/  UMOV UR4, UR5 ;  /* 0x0000000500047c82 */ /* 0x000fca0008000000 */
.L_x_32:
[----:B------:R-:W-:Y:S01]  /*1c40*/  ULEA UR33, UR4, UR6, 0x3 ;  /* 0x0000000604217291 */ /* 0x000fe2000f8e18ff */
[----:B--2---:R-:W-:Y:S01]  /*1c50*/  @!P3 MOV R2, 0x2000 ;  /* 0x000020000002b802 */ /* 0x004fe20000000f00 */
[----:B--2-4-:R-:W-:Y:S10]  /*1c60*/  @P0 BRA `(.L_x_27) ;  /* 0x00000000000c0947 */ /* 0x014ff40003800000 */
[----:B------:R-:W-:-:S04]  /*1c70*/  SHF.L.U32 R3, R12, 0x1f, RZ ;  /* 0x0000001f0c037819 */ /* 0x000fc800000006ff */
[----:B------:R-:W2:Y:S02]  /*1c80*/  SYNCS.PHASECHK.TRANS64.TRYWAIT P0, [UR33+0xc0], R3 ;  /* 0x0000c003ff0075a7 */ /* 0x000ea40008001121 */
[----:B--2---:R-:W-:Y:S05]  /*1c90*/  @!P0 BRA `(.L_x_28) ;  /* 0x0000007800748947 */ /* 0x004fea0003800000 */
.L_x_27:
[----:B------:R2:W-:Y:S01]  /*1ca0*/  @!P3 SYNCS.ARRIVE.TRANS64 RZ, [UR33], R2 ;  /* 0x00000002ffffb9a7 */ /* 0x0005e20008000021 */
[----:B------:R-:W-:-:S04]  /*1cb0*/  ULOP3.LUT UR5, UR25, 0x2, URZ, 0xfc, !UPT ;  /* 0x0000000219057892 */ /* 0x000fc8000f8efcff */
[----:B------:R-:W-:-:S09]  /*1cc0*/  UISETP.NE.AND UP0, UPT, UR5, 0x2, UPT ;  /* 0x000000020500788c */ /* 0x000fd2000bf05270 */
[----:B------:R-:W-:Y:S05]  /*1cd0*/  BRA.U UP0, `(.L_x_29) ;  /* 0x0000000100047547 */ /* 0x000fea000b800000 */
[----:B------:R-:W-:Y:S05]  /*1ce0*/  BPT.TRAP 0x1 ;  /* 0x000000040000795c */ /* 0x000fea0000300000 */
.L_x_29:
[----:B------:R-:W-:Y:S04]  /*1cf0*/  BSSY.RECONVERGENT B0, `(.L_x_30) ;  /* 0x0000003000007945 */ /* 0x000fe80003800200 */
[----:B------:R-:W-:Y:S05]  /*1d00*/  @P2 BRA `(.L_x_31) ;  /* 0x0000000000042947 */ /* 0x000fea0003800000 */
[----:B------:R-:W-:Y:S05]  /*1d10*/  BPT.TRAP 0x1 ;  /* 0x000000040000795c */ /* 0x000fea0000300000 */
.L_x_31:
[----:B------:R-:W-:Y:S05]  /*1d20*/  BSYNC.RECONVERGENT B0 ;  /* 0x0000000000007941 */ /* 0x000fea0003800200 */
.L_x_30:
[----:B------:R-:W-:Y:S02]  /*1d30*/  UIADD3 UR5, UPT, UPT, UR4, 0x1, URZ ;  /* 0x0000000104057890 */ /* 0x000fe4000fffe0ff */
[----:B------:R-:W-:Y:S02]  /*1d40*/  UIADD3 UR16, UP1, UPT, UR28, 0x80, URZ ;  /* 0x000000801c107890 */ /* 0x000fe4000ff3e0ff */
[----:B------:R-:W-:Y:S02]  /*1d50*/  UISETP.NE.AND UP0, UPT, UR5, 0x18, UPT ;  /* 0x000000180500788c */ /* 0x000fe4000bf05270 */
[----:B------:R-:W-:Y:S02]  /*1d60*/  USHF.L.U32 UR34, UR7, 0x5, URZ ;  /* 0x0000000507227899 */ /* 0x000fe400080006ff */
[----:B------:R-:W-:Y:S02]  /*1d70*/  USEL UR9, URZ, 0x1, UP0 ;  /* 0x00000001ff097887 */ /* 0x000fe40008000000 */
[----:B------:R-:W-:-:S02]  /*1d80*/  USEL UR5, UR5, URZ, UP0 ;  /* 0x000000ff05057287 */ /* 0x000fc40008000000 */
[----:B------:R-:W-:Y:S02]  /*1d90*/  UIADD3 UR14, UP0, UPT, UR28, 0x180, URZ ;  /* 0x000001801c0e7890 */ /* 0x000fe4000ff1e0ff */
[----:B------:R-:W-:Y:S01]  /*1da0*/  ULEA UR8, UR5, UR6, 0x3 ;  /* 0x0000000605087291 */ /* 0x000fe2000f8e18ff */
[----:B------:R-:W-:Y:S01]  /*1db0*/  LOP3.LUT R12, R12, UR9, RZ, 0x3c, !PT ;  /* 0x000000090c0c7c12 */ /* 0x000fe2000f8e3cff */
[----:B------:R-:W-:Y:S02]  /*1dc0*/  UIADD3.X UR17, UPT, UPT, URZ, UR29, URZ, UP1, !UPT ;  /* 0x0000001dff117290 */ /* 0x000fe40008ffe4ff */
[----:B------:R-:W-:Y:S01]  /*1dd0*/  UIADD3.X UR15, UPT, UPT, URZ, UR29, URZ, UP0, !UPT ;  /* 0x0000001dff0f7290 */ /* 0x000fe200087fe4ff */
[----:B-1----:R-:W-:Y:S01]  /*1de0*/  SHF.L.U32 R0, R12, 0x1f, RZ ;  /* 0x0000001f0c007819 */ /* 0x002fe200000006ff */
[----:B------:R-:W-:Y:S01]  /*1df0*/  UMOV UR18, 0x0 ;  /* 0x0000000000127882 */ /* 0x000fe20000000000 */
[----:B------:R-:W-:Y:S01]  /*1e00*/  UMOV UR19, 0x10000000 ;  /* 0x1000000000137882 */ /* 0x000fe20000000000 */
[----:B------:R-:W-:Y:S01]  /*1e10*/  UMOV UR12, UR36 ;  /* 0x00000024000c7c82 */ /* 0x000fe20008000000 */
[----:B------:R3:W4:Y:S01]  /*1e20*/  SYNCS.PHASECHK.TRANS64.TRYWAIT P0, [UR8+0xc0], R0 ;  /* 0x0000c000ff0075a7 */ /* 0x0007220008001108 */
[----:B------:R-:W-:Y:S01]  /*1e30*/  USHF.L.U32 UR8, UR4, 0xc, URZ ;  /* 0x0000000c04087899 */ /* 0x000fe200080006ff */
[----:B------:R-:W-:-:S02]  /*1e40*/  UMOV UR9, UR33 ;  /* 0x0000002100097c82 */ /* 0x000fc40008000000 */
[----:B------:R-:W-:Y:S01]  /*1e50*/  UMOV UR4, 0x30000 ;  /* 0x0003000000047882 */ /* 0x000fe20000000000 */
[----:B------:R-:W-:Y:S02]  /*1e60*/  ULOP3.LUT UR32, UR8, UR21, URZ, 0xfc, !UPT ;  /* 0x0000001508207292 */ /* 0x000fe4000f8efcff */
[----:B------:R-:W-:Y:S02]  /*1e70*/  UIADD3 UR8, UPT, UPT, UR6, 0x20600, UR8 ;  /* 0x0002060006087890 */ /* 0x000fe4000fffe008 */
[----:B------:R-:W-:Y:S01]  /*1e80*/  UIADD3 UR32, UPT, UPT, UR6, 0x8600, UR32 ;  /* 0x0000860006207890 */ /* 0x000fe2000fffe020 */
[----:B------:R-:W-:Y:S01]  /*1e90*/  UMOV UR10, UR34 ;  /* 0x00000022000a7c82 */ /* 0x000fe20008000000 */
[----:B------:R-:W-:Y:S01]  /*1ea0*/  UIADD3 UR7, UPT, UPT, UR7, 0x1, URZ ;  /* 0x0000000107077890 */ /* 0x000fe2000fffe0ff */
[----:B------:R-:W-:-:S03]  /*1eb0*/  UMOV UR13, UR24 ;  /* 0x00000018000d7c82 */ /* 0x000fc60008000000 */
[----:B------:R-:W-:-:S03]  /*1ec0*/  UISETP.NE.AND UP0, UPT, UR7, UR24, UPT ;  /* 0x000000180700728c */ /* 0x000fc6000bf05270 */
[----:B------:R1:W-:Y:S01]  /*1ed0*/  UTMALDG.3D.MULTICAST [UR32], [UR16], UR4, desc[UR18] ;  /* 0x00001220100073b4 */ /* 0x0003e20008011804 */
[----:B------:R3:W-:Y:S01]  /*1ee0*/  UTMALDG.3D [UR8], [UR14], desc[UR18] ;  /* 0x000012080e0075b4 */ /* 0x0007e20008011000 */
[----:B-1----:R-:W-:-:S04]  /*1ef0*/  UMOV UR4, UR5 ;  /* 0x0000000500047c82 */ /* 0x002fc80008000000 */
[----:B---3--:R-:W-:Y:S05]  /*1f00*/  BRA.U UP0, `(.L_x_32) ;  /* 0xfffffffd004c7547 */ /* 0x008fea000b83ffff */
.L_x_26:
[----:B------:R-:W-:Y:S01]  /*1f10*/  ULEA UR4, UR5, UR6, 0x3 ;  /* 0x0000000605047291 */ /* 0x000fe2000f8e18ff */
[----:B-1----:R-:W-:Y:S01]  /*1f20*/  SHF.L.U32 R0, R12, 0x1f, RZ ;  /* 0x0000001f0c007819 */ /* 0x002fe200000006ff */
[----:B------:R-:W-:Y:S01]  /*1f30*/  @!P1 SYNCS.ARRIVE.TRANS64.A1T0 RZ, [UR6+0x1a8], RZ ;  /* 0x0001a8ffffff99a7 */ /* 0x000fe20008100006 */
[----:B------:R-:W-:-:S06]  /*1f40*/  UISETP.GT.AND UP0, UPT, UR41, UR40, UPT ;  /* 0x000000282900728c */ /* 0x000fcc000bf04270 */
[----:B--2-4-:R1:W2:Y:S03]  /*1f50*/  SYNCS.PHASECHK.TRANS64.TRYWAIT P0, [UR4+0xc0], R0 ;  /* 0x0000c000ff0075a7 */ /* 0x0142a60008001104 */
[----:B------:R-:W-:Y:S05]  /*1f60*/  BRA.U !UP0, `(.L_x_33) ;  /* 0x0000000108c07547 */ /* 0x000fea000b800000 */
[----:B------:R-:W-:Y:S01]  /*1f70*/  UIADD3 UR26, UPT, UPT, UR43, UR13, URZ ;  /* 0x0000000d2b1a7290 */ /* 0x000fe2000fffe0ff */
[----:B------:R-:W-:-:S11]  /*1f80*/  UMOV UR4, UR5 ;  /* 0x0000000500047c82 */ /* 0x000fd60008000000 */
.L_x_39:
[----:B------:R-:W-:Y:S01]  /*1f90*/  ULEA UR17, UR4, UR6, 0x3 ;  /* 0x0000000604117291 */ /* 0x000fe2000f8e18ff */
[----:B--2---:R-:W-:Y:S01]  /*1fa0*/  @!P3 MOV R2, 0x2000 ;  /* 0x000020000002b802 */ /* 0x004fe20000000f00 */
[----:B--2-4-:R-:W-:Y:S10]  /*1fb0*/  @P0 BRA `(.L_x_34) ;  /* 0x00000000000c0947 */ /* 0x014ff40003800000 */
[----:B------:R-:W-:-:S04]  /*1fc0*/  SHF.L.U32 R3, R12, 0x1f, RZ ;  /* 0x0000001f0c037819 */ /* 0x000fc800000006ff */
[----:B------:R-:W2:Y:S02]  /*1fd0*/  SYNCS.PHASECHK.TRANS64.TRYWAIT P0, [UR17+0xc0], R3 ;  /* 0x0000c003ff0075a7 */ /* 0x000ea40008001111 */
[----:B--2---:R-:W-:Y:S05]  /*1fe0*/  @!P0 BRA `(.L_x_35) ;  /* 0x0000007400b88947 */ /* 0x004fea0003800000 */
.L_x_34:
[----:B------:R2:W-:Y:S01]  /*1ff0*/  @!P3 SYNCS.ARRIVE.TRANS64 RZ, [UR17], R2 ;  /* 0x00000002ffffb9a7 */ /* 0x0005e20008000011 */
[----:B------:R-:W-:-:S04]  /*2000*/  ULOP3.LUT UR5, UR25, 0x2, URZ, 0xfc, !UPT ;  /* 0x0000000219057892 */ /* 0x000fc8000f8efcff */
[----:B------:R-:W-:-:S09]  /*2010*/  UISETP.NE.AND UP0, UPT, UR5, 0x2, UPT ;  /* 0x000000020500788c */ /* 0x000fd2000bf05270 */
[----:B------:R-:W-:Y:S05]  /*2020*/  BRA.U UP0, `(.L_x_36) ;  /* 0x0000000100047547 */ /* 0x000fea000b800000 */
[----:B------:R-:W-:Y:S05]  /*2030*/  BPT.TRAP 0x1 ;  /* 0x000000040000795c */ /* 0x000fea0000300000 */
.L_x_36:
[----:B------:R-:W-:Y:S04]  /*2040*/  BSSY.RECONVERGENT B0, `(.L_x_37) ;  /* 0x0000003000007945 */ /* 0x000fe80003800200 */
[----:B------:R-:W-:Y:S05]  /*2050*/  @P2 BRA `(.L_x_38) ;  /* 0x0000000000042947 */ /* 0x000fea0003800000 */
[----:B------:R-:W-:Y:S05]  /*2060*/  BPT.TRAP 0x1 ;  /* 0x000000040000795c */ /* 0x000fea0000300000 */
.L_x_38:
[----:B------:R-:W-:Y:S05]  /*2070*/  BSYNC.RECONVERGENT B0 ;  /* 0x0000000000007941 */ /* 0x000fea0003800200 */
.L_x_37:
[----:B------:R-:W-:Y:S02]  /*2080*/  UIADD3 UR5, UPT, UPT, UR4, 0x1, URZ ;  /* 0x0000000104057890 */ /* 0x000fe4000fffe0ff */
[----:B------:R-:W-:Y:S02]  /*2090*/  UIADD3 UR14, UP1, UPT, UR28, 0x80, URZ ;  /* 0x000000801c0e7890 */ /* 0x000fe4000ff3e0ff */
[----:B------:R-:W-:Y:S02]  /*20a0*/  UISETP.NE.AND UP0, UPT, UR5, 0x18, UPT ;  /* 0x000000180500788c */ /* 0x000fe4000bf05270 */
[----:B------:R-:W-:Y:S02]  /*20b0*/  USHF.L.U32 UR18, UR13, 0x5, URZ ;  /* 0x000000050d127899 */ /* 0x000fe400080006ff */
[----:B------:R-:W-:Y:S02]  /*20c0*/  USEL UR8, URZ, 0x1, UP0 ;  /* 0x00000001ff087887 */ /* 0x000fe40008000000 */
[----:B------:R-:W-:-:S02]  /*20d0*/  USEL UR5, UR5, URZ, UP0 ;  /* 0x000000ff05057287 */ /* 0x000fc40008000000 */
[----:B------:R-:W-:Y:S02]  /*20e0*/  UIADD3 UR22, UP0, UPT, UR28, 0x180, URZ ;  /* 0x000001801c167890 */ /* 0x000fe4000ff1e0ff */
[----:B------:R-:W-:Y:S01]  /*20f0*/  LOP3.LUT R12, R12, UR8, RZ, 0x3c, !PT ;  /* 0x000000080c0c7c12 */ /* 0x000fe2000f8e3cff */
[----:B------:R-:W-:Y:S02]  /*2100*/  USHF.L.U32 UR8, UR4, 0xc, URZ ;  /* 0x0000000c04087899 */ /* 0x000fe400080006ff */
[----:B------:R-:W-:Y:S01]  /*2110*/  ULEA UR7, UR5, UR6, 0x3 ;  /* 0x0000000605077291 */ /* 0x000fe2000f8e18ff */
[----:B-1----:R-:W-:Y:S01]  /*2120*/  SHF.L.U32 R0, R12, 0x1f, RZ ;  /* 0x0000001f0c007819 */ /* 0x002fe200000006ff */
[----:B------:R-:W-:Y:S02]  /*2130*/  ULOP3.LUT UR16, UR8, UR21, URZ, 0xfc, !UPT ;  /* 0x0000001508107292 */ /* 0x000fe4000f8efcff */
[----:B------:R-:W-:Y:S02]  /*2140*/  UIADD3.X UR15, UPT, UPT, URZ, UR29, URZ, UP1, !UPT ;  /* 0x0000001dff0f7290 */ /* 0x000fe40008ffe4ff */
[----:B------:R-:W-:-:S02]  /*2150*/  UIADD3 UR16, UPT, UPT, UR6, 0x8600, UR16 ;  /* 0x0000860006107890 */ /* 0x000fc4000fffe010 */
[----:B------:R-:W-:Y:S01]  /*2160*/  UIADD3 UR8, UPT, UPT, UR6, 0x20600, UR8 ;  /* 0x0002060006087890 */ /* 0x000fe2000fffe008 */
[----:B------:R3:W4:Y:S01]  /*2170*/  SYNCS.PHASECHK.TRANS64.TRYWAIT P0, [UR7+0xc0], R0 ;  /* 0x0000c000ff0075a7 */ /* 0x0007220008001107 */
[----:B------:R-:W-:Y:S01]  /*2180*/  UIADD3.X UR23, UPT, UPT, URZ, UR29, URZ, UP0, !UPT ;  /* 0x0000001dff177290 */ /* 0x000fe200087fe4ff */
[----:B------:R-:W-:Y:S01]  /*2190*/  UMOV UR4, 0x30000 ;  /* 0x0003000000047882 */ /* 0x000fe20000000000 */
[----:B------:R-:W-:Y:S01]  /*21a0*/  UMOV UR30, 0x0 ;  /* 0x00000000001e7882 */ /* 0x000fe20000000000 */
[----:B------:R-:W-:Y:S01]  /*21b0*/  UMOV UR31, 0x10000000 ;  /* 0x10000000001f7882 */ /* 0x000fe20000000000 */
[----:B------:R-:W-:Y:S01]  /*21c0*/  UMOV UR19, UR35 ;  /* 0x0000002300137c82 */ /* 0x000fe20008000000 */
[----:B------:R-:W-:Y:S01]  /*21d0*/  UMOV UR20, UR36 ;  /* 0x0000002400147c82 */ /* 0x000fe20008000000 */
[----:B------:R-:W-:Y:S01]  /*21e0*/  UMOV UR12, UR36 ;  /* 0x00000024000c7c82 */ /* 0x000fe20008000000 */
[----:B------:R-:W-:Y:S01]  /*21f0*/  UMOV UR9, UR17 ;  /* 0x0000001100097c82 */ /* 0x000fe20008000000 */
[----:B------:R-:W-:Y:S01]  /*2200*/  UMOV UR10, UR18 ;  /* 0x00000012000a7c82 */ /* 0x000fe20008000000 */
[----:B------:R1:W-:Y:S01]  /*2210*/  UTMALDG.3D.MULTICAST [UR16], [UR14], UR4, desc[UR30] ;  /* 0x00001e100e0073b4 */ /* 0x0003e20008011804 */
[----:B------:R-:W-:-:S04]  /*2220*/  UIADD3 UR13, UPT, UPT, UR13, 0x1, URZ ;  /* 0x000000010d0d7890 */ /* 0x000fc8000fffe0ff */
[----:B------:R-:W-:Y:S01]  /*2230*/  UISETP.NE.AND UP0, UPT, UR13, UR26, UPT ;  /* 0x0000001a0d00728c */ /* 0x000fe2000bf05270 */
[----:B------:R3:W-:Y:S01]  /*2240*/  UTMALDG.3D [UR8], [UR22], desc[UR30] ;  /* 0x00001e08160075b4 */ /* 0x0007e20008011000 */
[----:B-1----:R-:W-:-:S07]  /*2250*/  UMOV UR4, UR5 ;  /* 0x0000000500047c82 */ /* 0x002fce0008000000 */
[----:B---3--:R-:W-:Y:S05]  /*2260*/  BRA.U UP0, `(.L_x_39) ;  /* 0xfffffffd00487547 */ /* 0x008fea000b83ffff */
.L_x_33:
[C---:B------:R-:W-:Y:S01]  /*2270*/  LEA R3, R11.reuse, UR6, 0x3 ;  /* 0x000000060b037c11 */ /* 0x040fe2000f8e18ff */
[----:B------:R-:W-:Y:S01]  /*2280*/  NOP ;  /* 0x0000000000007918 */ /* 0x000fe20000000000 */
[----:B-1----:R-:W-:Y:S02]  /*2290*/  SHF.L.U32 R0, R10, 0x1f, RZ ;  /* 0x0000001f0a007819 */ /* 0x002fe400000006ff */
[----:B------:R-:W-:Y:S02]  /*22a0*/  LEA R5, R11, UR6, 0x4 ;  /* 0x000000060b057c11 */ /* 0x000fe4000f8e20ff */
[----:B--2-4-:R-:W1:Y:S02]  /*22b0*/  SYNCS.PHASECHK.TRANS64.TRYWAIT P0, [R3+URZ+0x1b0], R0 ;  /* 0x0001b000030075a7 */ /* 0x014e6400080011ff */
[----:B-1----:R-:W-:Y:S05]  /*22c0*/  @!P0 BRA `(.L_x_40) ;  /* 0x0000007400188947 */ /* 0x002fea0003800000 */
.L_x_136:
[----:B------:R-:W2:Y:S01]  /*22d0*/  LDS.128 R4, [R5+0x240] ;  /* 0x0002400005047984 */ /* 0x000ea20000000c00 */
[----:B------:R-:W-:Y:S01]  /*22e0*/  UISETP.GE.AND UP0, UPT, UR42, 0x1, UPT ;  /* 0x000000012a00788c */ /* 0x000fe2000bf06270 */
[----:B------:R-:W-:Y:S01]  /*22f0*/  @!PT LDS RZ, [RZ] ;  /* 0x00000000fffff984 */ /* 0x000fe20000000800 */
[----:B------:R-:W-:Y:S01]  /*2300*/  @!PT LDS RZ, [RZ] ;  /* 0x00000000fffff984 */ /* 0x000fe20000000800 */
[----:B------:R-:W-:Y:S01]  /*2310*/  @!PT LDS RZ, [RZ] ;  /* 0x00000000fffff984 */ /* 0x000fe20000000800 */
[----:B------:R-:W-:Y:S01]  /*2320*/  @!PT LDS RZ, [RZ] ;  /* 0x00000000fffff984 */ /* 0x000fe20000000800 */
[----:B------:R3:W-:Y:S06]  /*2330*/  MEMBAR.ALL.CTA ;  /* 0x0000000000007992 */ /* 0x0007ec0000008000 */
[----:B---3--:R-:W3:Y:S01]  /*2340*/  FENCE.VIEW.ASYNC.S ;  /* 0x00000000000073c6 */ /* 0x008ee20000000000 */
[----:B--2---:R-:W-:-:S13]  /*2350*/  LOP3.LUT P0, RZ, R6, 0x1, RZ, 0xc0, !PT ;  /* 0x0000000106ff7812 */ /* 0x004fda000780c0ff */
[----:B---3--:R-:W-:Y:S01]  /*2360*/  VOTEU.ANY UP1, P0 ;  /* 0x0000000000ff7886 */ /* 0x008fe20000020100 */
[----:B------:R-:W-:-:S13]  /*2370*/  PLOP3.LUT P0, PT, PT, PT, UP1, 0x80, 0x8 ;  /* 0x000000000008781c */ /* 0x000fda0003f0f018 */
[----:B-1----:R-:W-:Y:S02]  /*2380*/  @P0 LOP3.LUT R0, R5, 0xffff, RZ, 0xc0, !PT ;  /* 0x0000ffff05000812 */ /* 0x002fe400078ec0ff */
[----:B------:R-:W-:Y:S02]  /*2390*/  @P0 MOV R2, R4 ;  /* 0x0000000400020202 */ /* 0x000fe40000000f00 */
[----:B------:R-:W-:Y:S01]  /*23a0*/  @P0 R2UR UR7, R0 ;  /* 0x00000000000702ca */ /* 0x000fe200000e0000 */
[----:B------:R-:W-:Y:S01]  /*23b0*/  VIADD R0, R3, 0x1c0 ;  /* 0x000001c003007836 */ /* 0x000fe20000000000 */
[----:B------:R-:W-:Y:S02]  /*23c0*/  @P0 SHF.R.U32.HI R4, RZ, 0x10, R5 ;  /* 0x00000010ff040819 */ /* 0x000fe40000011605 */
[----:B------:R-:W-:Y:S02]  /*23d0*/  @P0 R2UR UR8, R2 ;  /* 0x00000000020802ca */ /* 0x000fe400000e0000 */
[----:B------:R-:W-:-:S02]  /*23e0*/  PRMT R0, RZ, 0x654, R0 ;  /* 0x00000654ff007816 */ /* 0x000fc40000000000 */
[----:B------:R-:W-:Y:S02]  /*23f0*/  @P0 R2UR UR4, R4 ;  /* 0x00000000040402ca */ /* 0x000fe400000e0000 */
[----:B------:R1:W-:Y:S03]  /*2400*/  SYNCS.ARRIVE.TRANS64.RED.A1T0 RZ, [R0+URZ], RZ ;  /* 0x000000ff00ff79a7 */ /* 0x0003e600081004ff */
[----:B------:R-:W-:-:S04]  /*2410*/  @UP1 UMOV UR27, UR7 ;  /* 0x00000007001b1c82 */ /* 0x000fc80008000000 */
[----:B------:R-:W-:-:S04]  /*2420*/  @UP1 UMOV UR37, UR8 ;  /* 0x0000000800251c82 */ /* 0x000fc80008000000 */
[----:B------:R-:W-:Y:S01]  /*2430*/  @UP1 UMOV UR36, UR4 ;  /* 0x0000000400241c82 */ /* 0x000fe20008000000 */
[----:B------:R-:W-:Y:S05]  /*2440*/  BRA.U !UP0, `(.L_x_41) ;  /* 0x0000000108d47547 */ /* 0x000fea000b800000 */
[----:B------:R-:W2:Y:S01]  /*2450*/  LDCU.128 UR12, c[0x0][0xb10] ;  /* 0x00016200ff0c77ac */ /* 0x000ea20008000c00 */
[----:B------:R-:W3:Y:S01]  /*2460*/  LDCU UR26, c[0x0][0xb20] ;  /* 0x00016400ff1a77ac */ /* 0x000ee20008000800 */
[----:B------:R-:W4:Y:S01]  /*2470*/  LDCU UR20, c[0x0][0xb0c] ;  /* 0x00016180ff1477ac */ /* 0x000f220008000800 */
[----:B------:R-:W1:Y:S01]  /*2480*/  LDCU.64 UR10, c[0x0][0xb28] ;  /* 0x00016500ff0a77ac */ /* 0x000e620008000a00 */
[----:B------:R-:W-:Y:S02]  /*2490*/  UISETP.NE.AND UP3, UPT, UR42, 0x1, UPT ;  /* 0x000000012a00788c */ /* 0x000fe4000bf65270 */
[----:B--2---:R-:W-:Y:S02]  /*24a0*/  UIMAD.WIDE.U32 UR16, UR38, UR15, URZ ;  /* 0x0000000f261072a5 */ /* 0x004fe4000f8e00ff */
[----:B------:R-:W-:Y:S02]  /*24b0*/  UIMAD.WIDE.U32 UR8, UR39, UR12, URZ ;  /* 0x0000000c270872a5 */ /* 0x000fe4000f8e00ff */
[----:B------:R-:W-:-:S02]  /*24c0*/  UISETP.NE.AND UP0, UPT, UR14, 0x1, UPT ;  /* 0x000000010e00788c */ /* 0x000fc4000bf05270 */
[----:B------:R-:W-:Y:S01]  /*24d0*/  UIMAD.WIDE.U32 UR22, UR27, UR15, URZ ;  /* 0x0000000f1b1672a5 */ /* 0x000fe2000f8e00ff */
[----:B------:R-:W-:Y:S02]  /*24e0*/  UMOV UR16, UR17 ;  /* 0x0000001100107c82 */ /* 0x000fe40008000000 */
[----:B------:R-:W-:Y:S01]  /*24f0*/  UMOV UR8, UR9 ;  /* 0x0000000900087c82 */ /* 0x000fe20008000000 */
[----:B---3--:R-:W-:Y:S02]  /*2500*/  USHF.R.U32.HI UR16, URZ, UR26, UR16 ;  /* 0x0000001aff107299 */ /* 0x008fe40008011610 */
[----:B----4-:R-:W-:Y:S02]  /*2510*/  UISETP.NE.AND UP2, UPT, UR20, 0x1, UPT ;  /* 0x000000011400788c */ /* 0x010fe4000bf45270 */
[----:B------:R-:W-:Y:S02]  /*2520*/  USHF.R.U32.HI UR8, URZ, UR13, UR8 ;  /* 0x0000000dff087299 */ /* 0x000fe40008011608 */
[----:B------:R-:W-:-:S02]  /*2530*/  USEL UR7, UR38, UR16, !UP0 ;  /* 0x0000001026077287 */ /* 0x000fc4000c000000 */
[----:B------:R-:W-:Y:S02]  /*2540*/  USEL UR8, UR39, UR8, !UP2 ;  /* 0x0000000827087287 */ /* 0x000fe4000d000000 */
[----:B-1----:R-:W-:Y:S01]  /*2550*/  UIMAD.WIDE.U32 UR16, UR7, UR10, URZ ;  /* 0x0000000a071072a5 */ /* 0x002fe2000f8e00ff */
[----:B------:R-:W-:Y:S01]  /*2560*/  UMOV UR4, UR23 ;  /* 0x0000001700047c82 */ /* 0x000fe20008000000 */
[----:B------:R-:W-:Y:S02]  /*2570*/  UIMAD.WIDE.U32 UR18, UR37, UR12, URZ ;  /* 0x0000000c251272a5 */ /* 0x000fe4000f8e00ff */
[----:B------:R-:W-:-:S03]  /*2580*/  UIMAD.WIDE.U32 UR22, UR8, UR10, URZ ;  /* 0x0000000a081672a5 */ /* 0x000fc6000f8e00ff */
[----:B------:R-:W-:Y:S01]  /*2590*/  UMOV UR16, UR17 ;  /* 0x0000001100107c82 */ /* 0x000fe20008000000 */
[----:B------:R-:W-:Y:S02]  /*25a0*/  USHF.R.U32.HI UR4, URZ, UR26, UR4 ;  /* 0x0000001aff047299 */ /* 0x000fe40008011604 */
[----:B------:R-:W-:Y:S01]  /*25b0*/  @UP3 USHF.R.U32.HI UR7, URZ, UR11, UR16 ;  /* 0x0000000bff073299 */ /* 0x000fe20008011610 */
[----:B------:R-:W-:Y:S01]  /*25c0*/  UMOV UR18, UR19 ;  /* 0x0000001300127c82 */ /* 0x000fe20008000000 */
[----:B------:R-:W-:Y:S01]  /*25d0*/  UMOV UR22, UR23 ;  /* 0x0000001700167c82 */ /* 0x000fe20008000000 */
[----:B------:R-:W-:Y:S02]  /*25e0*/  USHF.R.U32.HI UR13, URZ, UR13, UR18 ;  /* 0x0000000dff0d7299 */ /* 0x000fe40008011612 */
[----:B------:R-:W-:Y:S02]  /*25f0*/  USEL UR4, UR27, UR4, !UP0 ;  /* 0x000000041b047287 */ /* 0x000fe4000c000000 */
[----:B------:R-:W-:-:S02]  /*2600*/  @UP3 USHF.R.U32.HI UR8, URZ, UR11, UR22 ;  /* 0x0000000bff083299 */ /* 0x000fc40008011616 */
[----:B------:R-:W-:Y:S02]  /*2610*/  UIMAD UR9, UR42, UR7, URZ ;  /* 0x000000072a0972a4 */ /* 0x000fe4000f8e02ff */
[----:B------:R-:W-:Y:S02]  /*2620*/  USEL UR7, UR37, UR13, !UP2 ;  /* 0x0000000d25077287 */ /* 0x000fe4000d000000 */
[----:B------:R-:W-:Y:S02]  /*2630*/  UIMAD UR12, UR42, UR8, URZ ;  /* 0x000000082a0c72a4 */ /* 0x000fe4000f8e02ff */
[----:B------:R-:W-:Y:S02]  /*2640*/  UISETP.GE.AND UP0, UPT, UR4, UR9, UPT ;  /* 0x000000090400728c */ /* 0x000fe4000bf06270 */
[----:B------:R-:W-:Y:S02]  /*2650*/  UIMAD.WIDE.U32 UR16, UR4, UR10, URZ ;  /* 0x0000000a041072a5 */ /* 0x000fe4000f8e00ff */
[----:B------:R-:W-:-:S02]  /*2660*/  UISETP.GE.OR UP0, UPT, UR7, UR12, UP0 ;  /* 0x0000000c0700728c */ /* 0x000fc40008706670 */
        /* <DEDUP_REMOVED lines=19> */
.L_x_41:
[----:B------:R-:W2:Y:S02]  /*27a0*/  LDCU UR4, c[0x0][0xb30] ;  /* 0x00016600ff0477ac */ /* 0x000ea40008000800 */
[----:B--2---:R-:W-:-:S09]  /*27b0*/  UISETP.NE.AND UP0, UPT, UR4, 0x1, UPT ;  /* 0x000000010400788c */ /* 0x004fd2000bf05270 */
[----:B------:R-:W-:Y:S05]  /*27c0*/  BRA.U UP0, `(.L_x_42) ;  /* 0x0000000100447547 */ /* 0x000fea000b800000 */
[----:B------:R-:W2:Y:S01]  /*27d0*/  LDCU.128 UR12, c[0x0][0xb10] ;  /* 0x00016200ff0c77ac */ /* 0x000ea20008000c00 */
[----:B------:R-:W3:Y:S01]  /*27e0*/  LDCU UR16, c[0x0][0xb0c] ;  /* 0x00016180ff1077ac */ /* 0x000ee20008000800 */
[----:B------:R-:W4:Y:S01]  /*27f0*/  LDCU UR17, c[0x0][0xb20] ;  /* 0x00016400ff1177ac */ /* 0x000f220008000800 */
[----:B--2---:R-:W-:Y:S02]  /*2800*/  UIMAD.WIDE.U32 UR10, UR37, UR12, URZ ;  /* 0x0000000c250a72a5 */ /* 0x004fe4000f8e00ff */
[----:B------:R-:W-:Y:S02]  /*2810*/  UIMAD.WIDE.U32 UR8, UR27, UR15, URZ ;  /* 0x0000000f1b0872a5 */ /* 0x000fe4000f8e00ff */
[----:B---3--:R-:W-:Y:S02]  /*2820*/  UISETP.NE.AND UP2, UPT, UR16, 0x1, UPT ;  /* 0x000000011000788c */ /* 0x008fe4000bf45270 */
[----:B------:R-:W-:Y:S01]  /*2830*/  UISETP.NE.AND UP0, UPT, UR14, 0x1, UPT ;  /* 0x000000010e00788c */ /* 0x000fe2000bf05270 */
[----:B------:R-:W-:-:S02]  /*2840*/  UMOV UR7, UR11 ;  /* 0x0000000b00077c82 */ /* 0x000fc40008000000 */
[----:B------:R-:W-:Y:S01]  /*2850*/  UMOV UR4, UR9 ;  /* 0x0000000900047c82 */ /* 0x000fe20008000000 */
[----:B------:R-:W-:Y:S02]  /*2860*/  USHF.R.U32.HI UR7, URZ, UR13, UR7 ;  /* 0x0000000dff077299 */ /* 0x000fe40008011607 */
[----:B----4-:R-:W-:Y:S02]  /*2870*/  USHF.R.U32.HI UR4, URZ, UR17, UR4 ;  /* 0x00000011ff047299 */ /* 0x010fe40008011604 */
[----:B------:R-:W-:Y:S02]  /*2880*/  USEL UR7, UR37, UR7, !UP2 ;  /* 0x0000000725077287 */ /* 0x000fe4000d000000 */
[----:B------:R-:W-:-:S04]  /*2890*/  USEL UR4, UR27, UR4, !UP0 ;  /* 0x000000041b047287 */ /* 0x000fc8000c000000 */
[----:B------:R-:W-:Y:S02]  /*28a0*/  UIADD3 UR8, UPT, UPT, UR7, -UR4, URZ ;  /* 0x8000000407087290 */ /* 0x000fe4000fffe0ff */
[----:B------:R-:W-:Y:S02]  /*28b0*/  UIADD3 UR4, UPT, UPT, -UR7, UR4, URZ ;  /* 0x0000000407047290 */ /* 0x000fe4000fffe1ff */
[----:B------:R-:W-:Y:S02]  /*28c0*/  UIMAD UR27, UR8, UR14, UR27 ;  /* 0x0000000e081b72a4 */ /* 0x000fe4000f8e021b */
[----:B------:R-:W-:-:S12]  /*28d0*/  UIMAD UR37, UR4, UR16, UR37 ;  /* 0x00000010042572a4 */ /* 0x000fd8000f8e0225 */
.L_x_42:
[----:B------:R-:W-:Y:S01]  /*28e0*/  VIADD R11, R11, 0x1 ;  /* 0x000000010b0b7836 */ /* 0x000fe20000000000 */
[----:B------:R-:W-:Y:S01]  /*28f0*/  R2UR UR4, R147 ;  /* 0x00000000930472ca */ /* 0x000fe200000e0000 */
[----:B------:R-:W-:Y:S01]  /*2900*/  UIADD3 UR20, UPT, UPT, UR27, UR63, URZ ;  /* 0x0000003f1b147290 */ /* 0x000fe2000fffe0ff */
[----:B------:R-:W-:Y:S02]  /*2910*/  PLOP3.LUT P1, PT, PT, PT, PT, 0x80, 0x8 ;  /* 0x000000000008781c */ /* 0x000fe40003f2f070 */
[----:B------:R-:W-:-:S04]  /*2920*/  ISETP.NE.AND P0, PT, R11, 0x2, PT ;  /* 0x000000020b00780c */ /* 0x000fc80003f05270 */
[----:B------:R-:W-:Y:S02]  /*2930*/  SEL R3, RZ, 0x1, P0 ;  /* 0x00000001ff037807 */ /* 0x000fe40000000000 */
[----:B------:R-:W-:Y:S02]  /*2940*/  SEL R11, R11, RZ, P0 ;  /* 0x000000ff0b0b7207 */ /* 0x000fe40000000000 */
[----:B------:R-:W-:Y:S01]  /*2950*/  LOP3.LUT R10, R10, R3, RZ, 0x3c, !PT ;  /* 0x000000030a0a7212 */ /* 0x000fe200078e3cff */
[----:B------:R-:W-:Y:S01]  /*2960*/  UIADD3 UR16, UPT, UPT, UR37, UR4, URZ ;  /* 0x0000000425107290 */ /* 0x000fe2000fffe0ff */
[----:B------:R-:W-:Y:S11]  /*2970*/  BRA.U UP1, `(.L_x_43) ;  /* 0xfffffff101407547 */ /* 0x000ff6000b83ffff */
[----:B------:R-:W-:Y:S01]  /*2980*/  UIADD3 UR7, UPT, UPT, UR6, 0xc0, URZ ;  /* 0x000000c006077890 */ /* 0x000fe2000fffe0ff */
[----:B------:R-:W-:-:S03]  /*2990*/  SHF.L.U32 R3, R12, 0x1f, RZ ;  /* 0x0000001f0c037819 */ /* 0x000fc600000006ff */
[----:B------:R-:W-:-:S09]  /*29a0*/  ULEA UR4, UR5, UR7, 0x3 ;  /* 0x0000000705047291 */ /* 0x000fd2000f8e18ff */
[----:B------:R-:W2:Y:S02]  /*29b0*/  SYNCS.PHASECHK.TRANS64.TRYWAIT P0, [UR4], R3 ;  /* 0x00000003ff0075a7 */ /* 0x000ea40008001104 */
[----:B--2---:R-:W-:Y:S05]  /*29c0*/  @!P0 BRA `(.L_x_44) ;  /* 0x0000006c006c8947 */ /* 0x004fea0003800000 */
.L_x_138:
[----:B------:R-:W-:-:S04]  /*29d0*/  UIADD3 UR4, UPT, UPT, UR5, 0x1, URZ ;  /* 0x0000000105047890 */ /* 0x000fc8000fffe0ff */
[----:B------:R-:W-:-:S04]  /*29e0*/  UISETP.NE.AND UP0, UPT, UR4, 0x18, UPT ;  /* 0x000000180400788c */ /* 0x000fc8000bf05270 */
[----:B------:R-:W-:Y:S02]  /*29f0*/  USEL UR6, URZ, 0x1, UP0 ;  /* 0x00000001ff067887 */ /* 0x000fe40008000000 */
[----:B------:R-:W-:-:S04]  /*2a00*/  USEL UR4, UR4, URZ, UP0 ;  /* 0x000000ff04047287 */ /* 0x000fc80008000000 */
[----:B------:R-:W-:Y:S01]  /*2a10*/  ULEA UR5, UR4, UR7, 0x3 ;  /* 0x0000000704057291 */ /* 0x000fe2000f8e18ff */
[----:B------:R-:W-:-:S04]  /*2a20*/  LOP3.LUT R2, R12, UR6, RZ, 0x3c, !PT ;  /* 0x000000060c027c12 */ /* 0x000fc8000f8e3cff */
[----:B-1----:R-:W-:-:S04]  /*2a30*/  SHF.L.U32 R3, R2, 0x1f, RZ ;  /* 0x0000001f02037819 */ /* 0x002fc800000006ff */
[----:B------:R-:W1:Y:S02]  /*2a40*/  SYNCS.PHASECHK.TRANS64.TRYWAIT P0, [UR5], R3 ;  /* 0x00000003ff0075a7 */ /* 0x000e640008001105 */
[----:B-1----:R-:W-:Y:S05]  /*2a50*/  @!P0 BRA `(.L_x_45) ;  /* 0x0000006c00608947 */ /* 0x002fea0003800000 */
.L_x_140:
        /* <DEDUP_REMOVED lines=9> */
.L_x_142:
        /* <DEDUP_REMOVED lines=9> */
.L_x_144:
        /* <DEDUP_REMOVED lines=9> */
.L_x_146:
        /* <DEDUP_REMOVED lines=9> */
.L_x_148:
        /* <DEDUP_REMOVED lines=9> */
.L_x_150:
        /* <DEDUP_REMOVED lines=9> */
.L_x_152:
        /* <DEDUP_REMOVED lines=9> */
.L_x_154:
        /* <DEDUP_REMOVED lines=9> */
.L_x_156:
        /* <DEDUP_REMOVED lines=9> */
.L_x_158:
        /* <DEDUP_REMOVED lines=9> */
.L_x_160:
        /* <DEDUP_REMOVED lines=9> */
.L_x_162:
        /* <DEDUP_REMOVED lines=9> */
.L_x_164:
        /* <DEDUP_REMOVED lines=9> */
.L_x_166:
        /* <DEDUP_REMOVED lines=9> */
.L_x_168:
        /* <DEDUP_REMOVED lines=9> */
.L_x_170:
        /* <DEDUP_REMOVED lines=9> */
.L_x_172:
        /* <DEDUP_REMOVED lines=9> */
.L_x_174:
        /* <DEDUP_REMOVED lines=9> */
.L_x_176:
        /* <DEDUP_REMOVED lines=9> */
.L_x_178:
        /* <DEDUP_REMOVED lines=9> */
.L_x_180:
        /* <DEDUP_REMOVED lines=9> */
.L_x_182:
[----:B------:R-:W-:-:S04]  /*3630*/  UIADD3 UR4, UPT, UPT, UR4, 0x1, URZ ;  /* 0x0000000104047890 */ /* 0x000fc8000fffe0ff */
[----:B------:R-:W-:-:S04]  /*3640*/  UISETP.NE.AND UP0, UPT, UR4, 0x18, UPT ;  /* 0x000000180400788c */ /* 0x000fc8000bf05270 */
[----:B------:R-:W-:Y:S02]  /*3650*/  USEL UR5, URZ, 0x1, UP0 ;  /* 0x00000001ff057887 */ /* 0x000fe40008000000 */
[----:B------:R-:W-:-:S04]  /*3660*/  USEL UR4, UR4, URZ, UP0 ;  /* 0x000000ff04047287 */ /* 0x000fc80008000000 */
[----:B------:R-:W-:Y:S01]  /*3670*/  ULEA UR4, UR4, UR7, 0x3 ;  /* 0x0000000704047291 */ /* 0x000fe2000f8e18ff */
[----:B-1----:R-:W-:-:S04]  /*3680*/  LOP3.LUT R3, R2, UR5, RZ, 0x3c, !PT ;  /* 0x0000000502037c12 */ /* 0x002fc8000f8e3cff */
[----:B------:R-:W-:Y:S01]  /*3690*/  SHF.L.U32 R3, R3, 0x1f, RZ ;  /* 0x0000001f03037819 */ /* 0x000fe200000006ff */
[----:B------:R-:W-:-:S07]  /*36a0*/  IMAD.U32 R0, RZ, RZ, UR4 ;  /* 0x00000004ff007e24 */ /* 0x000fce000f8e00ff */
.L_x_67:
[----:B-1----:R1:W2:Y:S02]  /*36b0*/  SYNCS.PHASECHK.TRANS64.TRYWAIT P0, [R0+URZ], R3 ;  /* 0x00000003000075a7 */ /* 0x0022a400080011ff */
[----:B--2---:R-:W-:Y:S05]  /*36c0*/  @!P0 NANOSLEEP.SYNCS 0x989680 ;  /* 0x009896800000895d */ /* 0x004fea0003900000 */
[----:B------:R-:W2:Y:S02]  /*36d0*/  @!P0 SYNCS.PHASECHK.TRANS64 P0, [R0+URZ], R3 ;  /* 0x00000003000085a7 */ /* 0x000ea400080010ff */
[----:B--2---:R-:W-:Y:S05]  /*36e0*/  @P0 EXIT ;  /* 0x000000000000094d */ /* 0x004fea0003800000 */
[----:B------:R-:W-:Y:S05]  /*36f0*/  BRA `(.L_x_67) ;  /* 0xfffffffc00ec7947 */ /* 0x000fea000383ffff */
.L_x_23:
[----:B------:R-:W-:-:S04]  /*3700*/  UISETP.NE.AND UP0, UPT, UR45, URZ, UPT ;  /* 0x000000ff2d00728c */ /* 0x000fc8000bf05270 */
[----:B------:R-:W-:-:S09]  /*3710*/  UISETP.NE.OR UP0, UPT, UR17, 0x1, UP0 ;  /* 0x000000011100788c */ /* 0x000fd20008705670 */
[----:B------:R-:W-:Y:S05]  /*3720*/  BRA.U UP0, `(.L_x_68) ;  /* 0x0000000500487547 */ /* 0x000fea000b800000 */
[----:B------:R-:W-:Y:S01]  /*3730*/  ISETP.GE.U32.AND P2, PT, R0, 0x2, PT ;  /* 0x000000020000780c */ /* 0x000fe20003f46070 */
[----:B------:R-:W-:Y:S01]  /*3740*/  IMAD.MOV.U32 R12, RZ, RZ, 0x1 ;  /* 0x00000001ff0c7424 */ /* 0x000fe200078e00ff */
[----:B------:R-:W-:Y:S02]  /*3750*/  CS2R R10, SRZ ;  /* 0x00000000000a7805 */ /* 0x000fe4000001ff00 */
[----:B------:R-:W-:Y:S01]  /*3760*/  CS2R R8, SRZ ;  /* 0x0000000000087805 */ /* 0x000fe2000001ff00 */
[----:B------:R-:W-:Y:S01]  /*3770*/  UMOV UR6, 0x400 ;  /* 0x0000040000067882 */ /* 0x000fe20000000000 */
[----:B------:R-:W-:Y:S01]  /*3780*/  UMOV UR5, URZ ;  /* 0x000000ff00057c82 */ /* 0x000fe20008000000 */
[----:B------:R-:W-:-:S12]  /*3790*/  ULEA UR6, UR45, UR6, 0x18 ;  /* 0x000000062d067291 */ /* 0x000fd8000f8ec0ff */
.L_x_72:
[----:B------:R-:W-:Y:S02]  /*37a0*/  LEA R2, R8, UR6, 0x3 ;  /* 0x0000000608027c11 */ /* 0x000fe4000f8e18ff */
[----:B------:R-:W-:-:S03]  /*37b0*/  SHF.L.U32 R5, R9, 0x1f, RZ ;  /* 0x0000001f09057819 */ /* 0x000fc600000006ff */
[----:B------:R-:W-:Y:S01]  /*37c0*/  VIADD R4, R2, 0x220 ;  /* 0x0000022002047836 */ /* 0x000fe20000000000 */
[----:B------:R-:W1:Y:S02]  /*37d0*/  SYNCS.PHASECHK.TRANS64.TRYWAIT P0, [R2+URZ+0x210], R5 ;  /* 0x00021005020075a7 */ /* 0x000e6400080011ff */
[----:B-1----:R-:W-:Y:S05]  /*37e0*/  @!P0 BRA `(.L_x_69) ;  /* 0x00000068000c8947 */ /* 0x002fea0003800000 */
.L_x_183:
[----:B------:R-:W-:Y:S01]  /*37f0*/  ULEA UR4, UR5, UR6, 0x3 ;  /* 0x0000000605047291 */ /* 0x000fe2000f8e18ff */
[----:B------:R-:W-:Y:S02]  /*3800*/  PRMT R4, RZ, 0x654, R4 ;  /* 0x00000654ff047816 */ /* 0x000fe40000000004 */
[----:B-1----:R-:W-:Y:S01]  /*3810*/  SHF.L.U32 R5, R12, 0x1f, RZ ;  /* 0x0000001f0c057819 */ /* 0x002fe200000006ff */
[----:B------:R-:W-:Y:S01]  /*3820*/  UIADD3 UR7, UPT, UPT, UR4, 0x1b0, URZ ;  /* 0x000001b004077890 */ /* 0x000fe2000fffe0ff */
[----:B------:R1:W-:Y:S05]  /*3830*/  SYNCS.ARRIVE.TRANS64.RED.A1T0 RZ, [R4+URZ], RZ ;  /* 0x000000ff04ff79a7 */ /* 0x0003ea00081004ff */
[----:B------:R-:W-:Y:S01]  /*3840*/  IMAD.U32 R7, RZ, RZ, UR7 ;  /* 0x00000007ff077e24 */ /* 0x000fe2000f8e00ff */
[----:B------:R-:W2:Y:S04]  /*3850*/  SYNCS.PHASECHK.TRANS64.TRYWAIT P0, [UR4+0x1c0], R5 ;  /* 0x0001c005ff0075a7 */ /* 0x000ea80008001104 */
[----:B------:R-:W-:Y:S01]  /*3860*/  PRMT R6, R0, 0x654, R7 ;  /* 0x0000065400067816 */ /* 0x000fe20000000007 */
[----:B-1----:R-:W-:Y:S01]  /*3870*/  @!P2 IMAD.MOV.U32 R4, RZ, RZ, 0x10 ;  /* 0x00000010ff04a424 */ /* 0x002fe200078e00ff */
[----:B--2---:R-:W-:Y:S06]  /*3880*/  @!P0 BRA `(.L_x_70) ;  /* 0x0000006400f88947 */ /* 0x004fec0003800000 */
.L_x_185:
[----:B------:R-:W-:Y:S01]  /*3890*/  ULEA UR8, UR5, UR6, 0x4 ;  /* 0x0000000605087291 */ /* 0x000fe2000f8e20ff */
[----:B------:R-:W-:Y:S01]  /*38a0*/  SEL R3, R6, R3, !P2 ;  /* 0x0000000306037207 */ /* 0x000fe20005000000 */
[----:B------:R-:W-:Y:S01]  /*38b0*/  UIADD3 UR9, UPT, UPT, UR4, 0x1b0, URZ ;  /* 0x000001b004097890 */ /* 0x000fe2000fffe0ff */
[----:B-1----:R-:W-:Y:S01]  /*38c0*/  LEA R2, R11, UR6, 0x3 ;  /* 0x000000060b027c11 */ /* 0x002fe2000f8e18ff */
[----:B------:R-:W-:Y:S01]  /*38d0*/  UIADD3 UR8, UPT, UPT, UR8, 0x240, URZ ;  /* 0x0000024008087890 */ /* 0x000fe2000fffe0ff */
[----:B------:R-:W-:Y:S01]  /*38e0*/  SHF.L.U32 R5, R10, 0x1f, RZ ;  /* 0x0000001f0a057819 */ /* 0x000fe200000006ff */
[----:B------:R1:W-:Y:S01]  /*38f0*/  @!P2 SYNCS.ARRIVE.TRANS64.RED RZ, [R3+URZ], R4 ;  /* 0x0000000403ffa9a7 */ /* 0x0003e200080004ff */
[----:B------:R-:W-:Y:S01]  /*3900*/  UIADD3 UR4, UPT, UPT, UR5, 0x1, URZ ;  /* 0x0000000105047890 */ /* 0x000fe2000fffe0ff */
[----:B------:R-:W-:-:S03]  /*3910*/  VIADD R8, R8, 0x1 ;  /* 0x0000000108087836 */ /* 0x000fc60000000000 */
[----:B------:R-:W-:Y:S02]  /*3920*/  UISETP.NE.AND UP0, UPT, UR4, 0x2, UPT ;  /* 0x000000020400788c */ /* 0x000fe4000bf05270 */
[----:B------:R-:W-:Y:S06]  /*3930*/  UGETNEXTWORKID.BROADCAST [UR8], [UR9] ;  /* 0x00000000080073ca */ /* 0x000fec0008000100 */
[----:B------:R-:W-:Y:S01]  /*3940*/  USEL UR7, URZ, 0x1, UP0 ;  /* 0x00000001ff077887 */ /* 0x000fe20008000000 */
[----:B------:R-:W-:Y:S01]  /*3950*/  ISETP.NE.AND P0, PT, R8, 0x2, PT ;  /* 0x000000020800780c */ /* 0x000fe20003f05270 */
[----:B------:R-:W-:Y:S01]  /*3960*/  USEL UR5, UR4, URZ, UP0 ;  /* 0x000000ff04057287 */ /* 0x000fe20008000000 */
[----:B------:R-:W2:Y:S03]  /*3970*/  SYNCS.PHASECHK.TRANS64.TRYWAIT P1, [R2+URZ+0x1b0], R5 ;  /* 0x0001b005020075a7 */ /* 0x000ea600080211ff */
[----:B------:R-:W-:Y:S01]  /*3980*/  LOP3.LUT R12, R12, UR7, RZ, 0x3c, !PT ;  /* 0x000000070c0c7c12 */ /* 0x000fe2000f8e3cff */
[----:B-12---:R-:W-:Y:S07]  /*3990*/  @!P1 BRA `(.L_x_71) ;  /* 0x0000006400cc9947 */ /* 0x006fee0003800000 */
.L_x_186:
[C---:B------:R-:W-:Y:S01]  /*39a0*/  LEA R4, R11.reuse, UR6, 0x4 ;  /* 0x000000060b047c11 */ /* 0x040fe2000f8e20ff */
[----:B-1----:R-:W-:Y:S01]  /*39b0*/  VIADD R2, R2, 0x1c0 ;  /* 0x000001c002027836 */ /* 0x002fe20000000000 */
[----:B------:R-:W-:Y:S01]  /*39c0*/  SEL R8, R8, RZ, P0 ;  /* 0x000000ff08087207 */ /* 0x000fe20000000000 */
[----:B------:R-:W-:-:S03]  /*39d0*/  VIADD R11, R11, 0x1 ;  /* 0x000000010b0b7836 */ /* 0x000fc60000000000 */
[----:B------:R-:W1:Y:S01]  /*39e0*/  LDS.128 R4, [R4+0x240] ;  /* 0x0002400004047984 */ /* 0x000e620000000c00 */
[----:B------:R-:W-:Y:S02]  /*39f0*/  PRMT R2, RZ, 0x654, R2 ;  /* 0x00000654ff027816 */ /* 0x000fe40000000002 */
[C---:B------:R-:W-:Y:S01]  /*3a00*/  ISETP.NE.AND P1, PT, R11.reuse, 0x2, PT ;  /* 0x000000020b00780c */ /* 0x040fe20003f25270 */
[----:B------:R-:W-:Y:S01]  /*3a10*/  @!PT LDS RZ, [RZ] ;  /* 0x00000000fffff984 */ /* 0x000fe20000000800 */
[----:B------:R-:W-:Y:S01]  /*3a20*/  @!PT LDS RZ, [RZ] ;  /* 0x00000000fffff984 */ /* 0x000fe20000000800 */
[----:B------:R-:W-:Y:S01]  /*3a30*/  @!PT LDS RZ, [RZ] ;  /* 0x00000000fffff984 */ /* 0x000fe20000000800 */
[----:B------:R-:W-:Y:S01]  /*3a40*/  @!PT LDS RZ, [RZ] ;  /* 0x00000000fffff984 */ /* 0x000fe20000000800 */
[----:B------:R2:W-:Y:S06]  /*3a50*/  MEMBAR.ALL.CTA ;  /* 0x0000000000007992 */ /* 0x0005ec0000008000 */
[----:B--2---:R-:W2:Y:S01]  /*3a60*/  FENCE.VIEW.ASYNC.S ;  /* 0x00000000000073c6 */ /* 0x004ea20000000000 */
[----:B------:R-:W-:Y:S01]  /*3a70*/  SEL R11, R11, RZ, P1 ;  /* 0x000000ff0b0b7207 */ /* 0x000fe20000800000 */
[----:B--2---:R2:W-:Y:S01]  /*3a80*/  SYNCS.ARRIVE.TRANS64.RED.A1T0 RZ, [R2+URZ], RZ ;  /* 0x000000ff02ff79a7 */ /* 0x0045e200081004ff */
[----:B-1----:R-:W-:-:S02]  /*3a90*/  LOP3.LUT P3, RZ, R6, 0x1, RZ, 0xc0, !PT ;  /* 0x0000000106ff7812 */ /* 0x002fc4000786c0ff */
[----:B------:R-:W-:-:S04]  /*3aa0*/  SEL R5, RZ, 0x1, P1 ;  /* 0x00000001ff057807 */ /* 0x000fc80000800000 */
[----:B------:R-:W-:Y:S02]  /*3ab0*/  LOP3.LUT R10, R10, R5, RZ, 0x3c, !PT ;  /* 0x000000050a0a7212 */ /* 0x000fe400078e3cff */
[----:B--2---:R-:W-:-:S04]  /*3ac0*/  SEL R2, RZ, 0x1, P0 ;  /* 0x00000001ff027807 */ /* 0x004fc80000000000 */
[----:B------:R-:W-:Y:S01]  /*3ad0*/  LOP3.LUT R9, R9, R2, RZ, 0x3c, !PT ;  /* 0x0000000209097212 */ /* 0x000fe200078e3cff */
[----:B------:R-:W-:Y:S06]  /*3ae0*/  @P3 BRA `(.L_x_72) ;  /* 0xfffffffc002c3947 */ /* 0x000fec000383ffff */
[----:B------:R-:W-:Y:S01]  /*3af0*/  ULEA UR4, UR5, UR6, 0x3 ;  /* 0x0000000605047291 */ /* 0x000fe2000f8e18ff */
[----:B------:R-:W-:-:S08]  /*3b00*/  SHF.L.U32 R3, R12, 0x1f, RZ ;  /* 0x0000001f0c037819 */ /* 0x000fd000000006ff */
[----:B------:R-:W1:Y:S02]  /*3b10*/  SYNCS.PHASECHK.TRANS64 P0, [UR4+0x1c0], R3 ;  /* 0x0001c003ff0075a7 */ /* 0x000e640008001004 */
[----:B-1----:R-:W-:Y:S05]  /*3b20*/  @P0 BRA `(.L_x_73) ;  /* 0x0000000000080947 */ /* 0x002fea0003800000 */
[----:B------:R-:W1:Y:S02]  /*3b30*/  SYNCS.PHASECHK.TRANS64.TRYWAIT P0, [UR4+0x1c0], R3 ;  /* 0x0001c003ff0075a7 */ /* 0x000e640008001104 */
[----:B-1----:R-:W-:Y:S05]  /*3b40*/  @!P0 BRA `(.L_x_74) ;  /* 0x0000006400748947 */ /* 0x002fea0003800000 */
.L_x_73:
[----:B------:R-:W-:-:S04]  /*3b50*/  UIADD3 UR7, UPT, UPT, UR5, 0x1, URZ ;  /* 0x0000000105077890 */ /* 0x000fc8000fffe0ff */
[----:B------:R-:W-:-:S04]  /*3b60*/  UISETP.NE.AND UP0, UPT, UR7, 0x2, UPT ;  /* 0x000000020700788c */ /* 0x000fc8000bf05270 */
[----:B------:R-:W-:Y:S02]  /*3b70*/  USEL UR8, URZ, 0x1, UP0 ;  /* 0x00000001ff087887 */ /* 0x000fe40008000000 */
[----:B------:R-:W-:-:S04]  /*3b80*/  USEL UR7, UR7, URZ, UP0 ;  /* 0x000000ff07077287 */ /* 0x000fc80008000000 */
[----:B------:R-:W-:Y:S01]  /*3b90*/  ULEA UR7, UR7, UR6, 0x3 ;  /* 0x0000000607077291 */ /* 0x000fe2000f8e18ff */
[----:B-1----:R-:W-:-:S04]  /*3ba0*/  LOP3.LUT R3, R12, UR8, RZ, 0x3c, !PT ;  /* 0x000000080c037c12 */ /* 0x002fc8000f8e3cff */
[----:B------:R-:W-:-:S04]  /*3bb0*/  SHF.L.U32 R0, R3, 0x1f, RZ ;  /* 0x0000001f03007819 */ /* 0x000fc800000006ff */
[----:B------:R-:W1:Y:S02]  /*3bc0*/  SYNCS.PHASECHK.TRANS64 P0, [UR7+0x1c0], R0 ;  /* 0x0001c000ff0075a7 */ /* 0x000e640008001007 */
[----:B-1----:R-:W-:Y:S05]  /*3bd0*/  @P0 EXIT ;  /* 0x000000000000094d */ /* 0x002fea0003800000 */
[----:B------:R-:W-:Y:S02]  /*3be0*/  SHF.L.U32 R3, R3, 0x1f, RZ ;  /* 0x0000001f03037819 */ /* 0x000fe400000006ff */
[----:B------:R-:W-:-:S07]  /*3bf0*/  MOV R0, UR7 ;  /* 0x0000000700007c02 */ /* 0x000fce0008000f00 */
.L_x_75:
[----:B-1----:R1:W2:Y:S02]  /*3c00*/  SYNCS.PHASECHK.TRANS64.TRYWAIT P0, [R0+URZ+0x1c0], R3 ;  /* 0x0001c003000075a7 */ /* 0x0022a400080011ff */
[----:B--2---:R-:W-:Y:S05]  /*3c10*/  @!P0 NANOSLEEP.SYNCS 0x989680 ;  /* 0x009896800000895d */ /* 0x004fea0003900000 */
[----:B------:R-:W2:Y:S02]  /*3c20*/  @!P0 SYNCS.PHASECHK.TRANS64 P0, [R0+URZ+0x1c0], R3 ;  /* 0x0001c003000085a7 */ /* 0x000ea400080010ff */
[----:B--2---:R-:W-:Y:S05]  /*3c30*/  @P0 EXIT ;  /* 0x000000000000094d */ /* 0x004fea0003800000 */
[----:B------:R-:W-:Y:S05]  /*3c40*/  BRA `(.L_x_75) ;  /* 0xfffffffc00ec7947 */ /* 0x000fea000383ffff */
.L_x_68:
[----:B------:R-:W-:Y:S05]  /*3c50*/  BRA.U UP4, `(.L_x_76) ;  /* 0x0000000d04687547 */ /* 0x000fea000b800000 */
[----:B------:R-:W-:Y:S01]  /*3c60*/  UMOV UR4, 0x40 ;  /* 0x0000004000047882 */ /* 0x000fe20000000000 */
[----:B------:R-:W-:Y:S01]  /*3c70*/  NOP ;  /* 0x0000000000007918 */ /* 0x000fe20000000000 */
[----:B------:R-:W-:Y:S01]  /*3c80*/  ULEA UR5, UR45, UR4, 0x18 ;  /* 0x000000042d057291 */ /* 0x000fe2000f8ec0ff */
[----:B------:R-:W-:Y:S02]  /*3c90*/  UMOV UR6, 0x400 ;  /* 0x0000040000067882 */ /* 0x000fe40000000000 */
[----:B------:R-:W-:-:S06]  /*3ca0*/  ULEA UR6, UR45, UR6, 0x18 ;  /* 0x000000062d067291 */ /* 0x000fcc000f8ec0ff */
[----:B------:R-:W1:Y:S02]  /*3cb0*/  LDS.U8 R0, [UR5+0x1c] ;  /* 0x00001c05ff007984 */ /* 0x000e640008000000 */
[----:B-1----:R-:W-:-:S13]  /*3cc0*/  ISETP.NE.AND P0, PT, R0, RZ, PT ;  /* 0x000000ff0000720c */ /* 0x002fda0003f05270 */
[----:B------:R-:W-:Y:S05]  /*3cd0*/  @P0 BRA `(.L_x_77) ;  /* 0x0000000000580947 */ /* 0x000fea0003800000 */
[----:B------:R-:W-:-:S13]  /*3ce0*/  ELECT P0, URZ, PT ;  /* 0x0000000000ff782f */ /* 0x000fda0003800000 */
[----:B------:R-:W-:Y:S05]  /*3cf0*/  @!P0 BRA `(.L_x_78) ;  /* 0x0000000000608947 */ /* 0x000fea0003800000 */
[----:B------:R-:W-:Y:S01]  /*3d00*/  UMOV UR4, 0x10 ;  /* 0x0000001000047882 */ /* 0x000fe20000000000 */
[----:B------:R-:W-:Y:S01]  /*3d10*/  HFMA2 R0, -RZ, RZ, 0, 5.9604644775390625e-08 ;  /* 0x00000001ff007431 */ /* 0x000fe200000001ff */
[----:B------:R-:W-:-:S03]  /*3d20*/  MOV R3, 0xffff ;  /* 0x0000ffff00037802 */ /* 0x000fc60000000f00 */
[----:B------:R-:W-:Y:S04]  /*3d30*/  DEPBAR.LE SB1, 0x36 ;  /* 0x00009d800000791a */ /* 0x000fe80000000000 */
[----:B------:R-:W1:Y:S02]  /*3d40*/  UTCATOMSWS.FIND_AND_SET.ALIGN UP0, UR4, UR4 ;  /* 0x00000004000475e3 */ /* 0x000e640008000800 */
[----:B-1----:R-:W-:Y:S01]  /*3d50*/  MOV R4, UR4 ;  /* 0x0000000400047c02 */ /* 0x002fe20008000f00 */
[----:B------:R-:W-:Y:S06]  /*3d60*/  BRA.U UP0, `(.L_x_79) ;  /* 0x0000000100187547 */ /* 0x000fec000b800000 */
.L_x_80:
[----:B------:R-:W-:Y:S05]  /*3d70*/  NANOSLEEP 0x64 ;  /* 0x000000640000795d */ /* 0x000fea0003800000 */
[----:B------:R-:W-:-:S05]  /*3d80*/  UMOV UR4, 0x10 ;  /* 0x0000001000047882 */ /* 0x000fca0000000000 */
[----:B------:R-:W-:Y:S04]  /*3d90*/  DEPBAR.LE SB1, 0x36 ;  /* 0x00009d800000791a */ /* 0x000fe80000000000 */
[----:B------:R-:W1:Y:S02]  /*3da0*/  UTCATOMSWS.FIND_AND_SET.ALIGN UP0, UR4, UR4 ;  /* 0x00000004000475e3 */ /* 0x000e640008000800 */
[----:B-1----:R-:W-:Y:S01]  /*3db0*/  MOV R4, UR4 ;  /* 0x0000000400047c02 */ /* 0x002fe20008000f00 */
[----:B------:R-:W-:Y:S05]  /*3dc0*/  BRA.U !UP0, `(.L_x_80) ;  /* 0xfffffffd08e87547 */ /* 0x000fea000b83ffff */
.L_x_79:
[-C--:B------:R-:W-:Y:S02]  /*3dd0*/  SHF.L.U32 R3, R3, R4.reuse, RZ ;  /* 0x0000000403037219 */ /* 0x080fe400000006ff */
[----:B------:R-:W-:Y:S01]  /*3de0*/  SHF.L.U32 R0, R0, R4, RZ ;  /* 0x0000000400007219 */ /* 0x000fe200000006ff */
[----:B------:R-:W-:Y:S02]  /*3df0*/  IMAD.SHL.U32 R4, R4, 0x20, RZ ;  /* 0x0000002004047824 */ /* 0x000fe400078e00ff */
[----:B------:R1:W-:Y:S04]  /*3e00*/  ATOMS.OR RZ, [UR5+0x14], R3 ;  /* 0x00001403ffff798c */ /* 0x0003e8000b000005 */
[----:B------:R1:W-:Y:S04]  /*3e10*/  ATOMS.OR RZ, [UR5+0x18], R0 ;  /* 0x00001800ffff798c */ /* 0x0003e8000b000005 */
[----:B------:R1:W-:Y:S01]  /*3e20*/  STS [UR6+0x260], R4 ;  /* 0x00026004ff007988 */ /* 0x0003e20008000806 */
[----:B------:R-:W-:Y:S05]  /*3e30*/  BRA `(.L_x_78) ;  /* 0x0000000000107947 */ /* 0x000fea0003800000 */
.L_x_77:
[----:B------:R-:W-:Y:S02]  /*3e40*/  MOV R0, 0xffffffff ;  /* 0xffffffff00007802 */ /* 0x000fe40000000f00 */
[----:B------:R-:W-:-:S03]  /*3e50*/  MOV R4, 0x3e80 ;  /* 0x00003e8000047802 */ /* 0x000fc60000000f00 */
[----:B------:R1:W-:Y:S04]  /*3e60*/  STS [UR6+0x260], R0 ;  /* 0x00026000ff007988 */ /* 0x0003e80008000806 */
[----:B-1---5:R-:W-:Y:S05]  /*3e70*/  CALL.REL.NOINC `($__internal_1_$__cuda_sm10x_tcgen05_guardrail_trap_phase_invalid_during_alloc) ;  /* 0x0000006800347944 */ /* 0x022fea0003c00000 */
.L_x_78:
[----:B------:R-:W-:Y:S05]  /*3e80*/  WARPSYNC.ALL ;  /* 0x0000000000007948 */ /* 0x000fea0003800000 */
[----:B------:R-:W2:Y:S01]  /*3e90*/  S2UR UR4, SR_CgaCtaId ;  /* 0x00000000000479c3 */ /* 0x000ea20000008800 */
[----:B------:R-:W-:Y:S01]  /*3ea0*/  UMOV UR13, 0x400 ;  /* 0x00000400000d7882 */ /* 0x000fe20000000000 */
[----:B------:R-:W-:-:S06]  /*3eb0*/  NOP ;  /* 0x0000000000007918 */ /* 0x000fcc0000000000 */
[----:B------:R-:W-:Y:S06]  /*3ec0*/  BAR.ARV 0x6, 0xa0 ;  /* 0x0182800000007b1d */ /* 0x000fec0000002000 */
[----:B------:R-:W3:Y:S01]  /*3ed0*/  LDCU UR5, c[0x0][0x38c] ;  /* 0x00007180ff0577ac */ /* 0x000ee20008000800 */
[----:B------:R-:W-:Y:S01]  /*3ee0*/  LOP3.LUT R2, R2, 0xffff, RZ, 0xc0, !PT ;  /* 0x0000ffff02027812 */ /* 0x000fe200078ec0ff */
[----:B------:R-:W-:Y:S01]  /*3ef0*/  IMAD.MOV.U32 R11, RZ, RZ, 0x1 ;  /* 0x00000001ff0b7424 */ /* 0x000fe200078e00ff */
[----:B------:R-:W-:Y:S01]  /*3f00*/  CS2R R8, SRZ ;  /* 0x0000000000087805 */ /* 0x000fe2000001ff00 */
[----:B------:R-:W4:Y:S01]  /*3f10*/  LDCU UR8, c[0x0][0x38c] ;  /* 0x00007180ff0877ac */ /* 0x000f220008000800 */
[----:B------:R-:W-:Y:S01]  /*3f20*/  R2UR UR15, R2 ;  /* 0x00000000020f72ca */ /* 0x000fe200000e0000 */
[----:B------:R-:W-:Y:S01]  /*3f30*/  IMAD.MOV.U32 R10, RZ, RZ, RZ ;  /* 0x000000ffff0a7224 */ /* 0x000fe200078e00ff */
[----:B------:R-:W-:Y:S01]  /*3f40*/  UMOV UR19, URZ ;  /* 0x000000ff00137c82 */ /* 0x000fe20008000000 */
[----:B------:R-:W-:Y:S01]  /*3f50*/  UMOV UR10, URZ ;  /* 0x000000ff000a7c82 */ /* 0x000fe20008000000 */
[----:B--2---:R-:W-:Y:S01]  /*3f60*/  ULEA UR13, UR4, UR13, 0x18 ;  /* 0x0000000d040d7291 */ /* 0x004fe2000f8ec0ff */
[----:B------:R-:W-:Y:S01]  /*3f70*/  UMOV UR20, 0x0 ;  /* 0x0000000000147882 */ /* 0x000fe20000000000 */
[----:B------:R-:W-:-:S02]  /*3f80*/  UMOV UR21, 0x82004a0 ;  /* 0x082004a000157882 */ /* 0x000fc40000000000 */
[----:B------:R-:W-:Y:S02]  /*3f90*/  UIADD3 UR6, UPT, UPT, UR13, 0x8600, URZ ;  /* 0x000086000d067890 */ /* 0x000fe4000fffe0ff */
[----:B------:R-:W-:Y:S02]  /*3fa0*/  UIADD3 UR7, UPT, UPT, UR13, 0x20600, URZ ;  /* 0x000206000d077890 */ /* 0x000fe4000fffe0ff */
[----:B---3--:R-:W-:Y:S01]  /*3fb0*/  UIADD3 UR5, UPT, UPT, UR5, 0x1f, URZ ;  /* 0x0000001f05057890 */ /* 0x008fe2000fffe0ff */
[----:B-1----:R-:W1:Y:S01]  /*3fc0*/  LDS R0, [UR13+0x260] ;  /* 0x0002600dff007984 */ /* 0x002e620008000800 */
[----:B------:R-:W-:Y:S02]  /*3fd0*/  USHF.R.U32.HI UR6, URZ, 0x4, UR6 ;  /* 0x00000004ff067899 */ /* 0x000fe40008011606 */
[----:B------:R-:W-:Y:S02]  /*3fe0*/  USHF.R.S32.HI UR4, URZ, 0x1f, UR5 ;  /* 0x0000001fff047899 */ /* 0x000fe40008011405 */
[----:B------:R-:W-:-:S02]  /*3ff0*/  ULOP3.LUT UR6, UR6, 0x3fff, URZ, 0xc0, !UPT ;  /* 0x00003fff06067892 */ /* 0x000fc4000f8ec0ff */
[----:B------:R-:W-:Y:S02]  /*4000*/  ULEA.HI UR4, UR4, UR5, URZ, 0x5 ;  /* 0x0000000504047291 */ /* 0x000fe4000f8f28ff */
[----:B------:R-:W-:Y:S02]  /*4010*/  USHF.R.U32.HI UR5, URZ, 0x4, UR7 ;  /* 0x00000004ff057899 */ /* 0x000fe40008011607 */
[----:B------:R-:W-:Y:S02]  /*4020*/  USHF.R.S32.HI UR22, URZ, 0x5, UR4 ;  /* 0x00000005ff167899 */ /* 0x000fe40008011404 */
[----:B------:R-:W-:Y:S02]  /*4030*/  ULOP3.LUT UR5, UR5, 0x3fff, URZ, 0xc0, !UPT ;  /* 0x00003fff05057892 */ /* 0x000fe4000f8ec0ff */
[----:B------:R-:W-:Y:S02]  /*4040*/  UISETP.LT.AND UP0, UPT, UR22, 0x1, UPT ;  /* 0x000000011600788c */ /* 0x000fe4000bf01270 */
[----:B------:R-:W-:-:S02]  /*4050*/  ULOP3.LUT UR16, UR6, 0x10000, URZ, 0xfc, !UPT ;  /* 0x0001000006107892 */ /* 0x000fc4000f8efcff */
[----:B------:R-:W-:Y:S02]  /*4060*/  USEL UR23, UR22, 0x1, !UP0 ;  /* 0x0000000116177887 */ /* 0x000fe4000c000000 */
[----:B------:R-:W-:Y:S02]  /*4070*/  ULOP3.LUT UR17, UR5, 0x10000, URZ, 0xfc, !UPT ;  /* 0x0001000005117892 */ /* 0x000fe4000f8efcff */
[----:B------:R-:W-:Y:S02]  /*4080*/  UIADD3 UR23, UPT, UPT, -UR23, URZ, URZ ;  /* 0x000000ff17177290 */ /* 0x000fe4000fffe1ff */
[----:B----4-:R-:W-:Y:S01]  /*4090*/  UISETP.GE.AND UP4, UPT, UR8, 0x1, UPT ;  /* 0x000000010800788c */ /* 0x010fe2000bf86270 */
[----:B-1----:R-:W-:-:S15]  /*40a0*/  R2UR UR24, R0 ;  /* 0x00000000001872ca */ /* 0x002fde00000e0000 */
.L_x_87:
[----:B------:R-:W-:Y:S02]  /*40b0*/  LEA R0, R10, UR13, 0x3 ;  /* 0x0000000d0a007c11 */ /* 0x000fe4000f8e18ff */
[----:B------:R-:W-:Y:S02]  /*40c0*/  SHF.L.U32 R5, R9, 0x1f, RZ ;  /* 0x0000001f09057819 */ /* 0x000fe400000006ff */
[----:B------:R-:W-:Y:S01]  /*40d0*/  PLOP3.LUT P0, PT, PT, PT, UP4, 0x80, 0x8 ;  /* 0x000000000008781c */ /* 0x000fe20003f0f048 */
[----:B------:R-:W-:Y:S01]  /*40e0*/  VIADD R3, R0, 0x1c0 ;  /* 0x000001c000037836 */ /* 0x000fe20000000000 */
[----:B-1----:R-:W1:Y:S02]  /*40f0*/  SYNCS.PHASECHK.TRANS64.TRYWAIT P1, [R0+URZ+0x1b0], R5 ;  /* 0x0001b005000075a7 */ /* 0x002e6400080211ff */
[----:B-1-3--:R-:W-:Y:S09]  /*4100*/  @!P1 BRA `(.L_x_81) ;  /* 0x00000060001c9947 */ /* 0x00aff20003800000 */
.L_x_188:
[----:B------:R-:W-:Y:S01]  /*4110*/  LEA R4, R10, UR13, 0x4 ;  /* 0x0000000d0a047c11 */ /* 0x000fe2000f8e20ff */
[----:B------:R-:W-:Y:S01]  /*4120*/  @UP4 ULEA UR4, UR10, UR13, 0x3 ;  /* 0x0000000d0a044291 */ /* 0x000fe2000f8e18ff */
[----:B------:R-:W-:Y:S01]  /*4130*/  PLOP3.LUT P2, PT, PT, PT, PT, 0x80, 0x8 ;  /* 0x000000000008781c */ /* 0x000fe20003f4f070 */
[----:B------:R-:W-:Y:S01]  /*4140*/  ULEA UR18, UR19, UR13, 0x3 ;  /* 0x0000000d13127291 */ /* 0x000fe2000f8e18ff */
[----:B------:R-:W-:Y:S02]  /*4150*/  PRMT R3, RZ, 0x654, R3 ;  /* 0x00000654ff037816 */ /* 0x000fe40000000003 */
[----:B-1----:R-:W1:Y:S01]  /*4160*/  LDS.128 R4, [R4+0x240] ;  /* 0x0002400004047984 */ /* 0x002e620000000c00 */
[----:B------:R-:W-:Y:S02]  /*4170*/  @P0 SHF.L.U32 R2, R8, 0x1f, RZ ;  /* 0x0000001f08020819 */ /* 0x000fe400000006ff */
[----:B------:R-:W-:Y:S01]  /*4180*/  SHF.L.U32 R0, R11, 0x1f, RZ ;  /* 0x0000001f0b007819 */ /* 0x000fe200000006ff */
[----:B------:R-:W-:Y:S01]  /*4190*/  @!PT LDS RZ, [RZ] ;  /* 0x00000000fffff984 */ /* 0x000fe20000000800 */
[----:B------:R-:W-:Y:S01]  /*41a0*/  @!PT LDS RZ, [RZ] ;  /* 0x00000000fffff984 */ /* 0x000fe20000000800 */
[----:B------:R-:W-:Y:S01]  /*41b0*/  @!PT LDS RZ, [RZ] ;  /* 0x00000000fffff984 */ /* 0x000fe20000000800 */
[----:B------:R-:W-:Y:S01]  /*41c0*/  @!PT LDS RZ, [RZ] ;  /* 0x00000000fffff984 */ /* 0x000fe20000000800 */
[----:B------:R2:W-:Y:S06]  /*41d0*/  MEMBAR.ALL.CTA ;  /* 0x0000000000007992 */ /* 0x0005ec0000008000 */
[----:B--2---:R-:W2:Y:S02]  /*41e0*/  FENCE.VIEW.ASYNC.S ;  /* 0x00000000000073c6 */ /* 0x004ea40000000000 */
[----:B--2---:R2:W-:Y:S01]  /*41f0*/  SYNCS.ARRIVE.TRANS64.RED.A1T0 RZ, [R3+URZ], RZ ;  /* 0x000000ff03ff79a7 */ /* 0x0045e200081004ff */
[----:B------:R2:W3:Y:S01]  /*4200*/  @P0 SYNCS.PHASECHK.TRANS64.TRYWAIT P2, [UR4], R2 ;  /* 0x00000002ff0005a7 */ /* 0x0004e20008041104 */
[----:B-1----:R-:W-:Y:S01]  /*4210*/  LOP3.LUT P1, RZ, R6, 0x1, RZ, 0xc0, !PT ;  /* 0x0000000106ff7812 */ /* 0x002fe2000782c0ff */
[----:B------:R-:W1:Y:S02]  /*4220*/  SYNCS.PHASECHK.TRANS64.TRYWAIT P0, [UR18+0x1f0], R0 ;  /* 0x0001f000ff0075a7 */ /* 0x000e640008001112 */
[----:B-123--:R-:W-:Y:S10]  /*4230*/  @!P0 BRA `(.L_x_82) ;  /* 0x0000005c00e48947 */ /* 0x00eff40003800000 */
.L_x_190:
[----:B------:R-:W-:Y:S01]  /*4240*/  IADD3 R10, PT, PT, R10, 0x1, RZ ;  /* 0x000000010a0a7810 */ /* 0x000fe20007ffe0ff */
[----:B------:R-:W-:Y:S06]  /*4250*/  BRA.U !UP4, `(.L_x_83) ;  /* 0x000000010c887547 */ /* 0x000fec000b800000 */
[----:B------:R-:W-:Y:S02]  /*4260*/  ULEA UR14, UR19, UR24, 0x7 ;  /* 0x00000018130e7291 */ /* 0x000fe4000f8e38ff */
[----:B------:R-:W-:Y:S01]  /*4270*/  UPLOP3.LUT UP2, UPT, UPT, UPT, UPT, 0x40, 0x4 ;  /* 0x000000000004789c */ /* 0x000fe20003f4e870 */
[----:B------:R-:W-:Y:S01]  /*4280*/  UMOV UR12, UR23 ;  /* 0x00000017000c7c82 */ /* 0x000fe20008000000 */
[----:B------:R-:W-:Y:S01]  /*4290*/  UMOV UR11, UR22 ;  /* 0x00000016000b7c82 */ /* 0x000fe20008000000 */
[----:B------:R-:W-:-:S08]  /*42a0*/  UMOV UR5, UR10 ;  /* 0x0000000a00057c82 */ /* 0x000fd00008000000 */
.L_x_86:
[----:B------:R-:W-:Y:S02]  /*42b0*/  UIADD3 UR12, UPT, UPT, UR12, 0x1, URZ ;  /* 0x000000010c0c7890 */ /* 0x000fe4000fffe0ff */
[----:B--2---:R-:W-:Y:S02]  /*42c0*/  ULEA UR6, UR5, UR13, 0x3 ;  /* 0x0000000d05067291 */ /* 0x004fe4000f8e18ff */
[----:B------:R-:W-:Y:S01]  /*42d0*/  UISETP.NE.AND UP3, UPT, UR12, URZ, UPT ;  /* 0x000000ff0c00728c */ /* 0x000fe2000bf65270 */
[----:B---3--:R-:W-:Y:S10]  /*42e0*/  @P2 BRA `(.L_x_84) ;  /* 0x00000000000c2947 */ /* 0x008ff40003800000 */
[----:B-1----:R-:W-:Y:S04]  /*42f0*/  SHF.L.U32 R3, R8, 0x1f, RZ ;  /* 0x0000001f08037819 */ /* 0x002fe800000006ff */
[----:B------:R-:W1:Y:S02]  /*4300*/  SYNCS.PHASECHK.TRANS64.TRYWAIT P0, [UR6], R3 ;  /* 0x00000003ff0075a7 */ /* 0x000e640008001106 */
[----:B-1----:R-:W-:Y:S05]  /*4310*/  @!P0 BRA `(.L_x_85) ;  /* 0x0000005c00c48947 */ /* 0x002fea0003800000 */
.L_x_84:
[----:B------:R-:W-:Y:S01]  /*4320*/  UISETP.NE.AND UP0, UPT, UR11, 0x1, UPT ;  /* 0x000000010b00788c */ /* 0x000fe2000bf05270 */
[----:B------:R-:W-:Y:S01]  /*4330*/  PLOP3.LUT P2, PT, PT, PT, PT, 0x80, 0x8 ;  /* 0x000000000008781c */ /* 0x000fe20003f4f070 */
[----:B------:R-:W-:Y:S02]  /*4340*/  UIADD3 UR4, UPT, UPT, UR5, 0x1, URZ ;  /* 0x0000000105047890 */ /* 0x000fe4000fffe0ff */
[----:B------:R-:W-:Y:S02]  /*4350*/  ULEA UR8, UR5, UR17, 0x8 ;  /* 0x0000001105087291 */ /* 0x000fe4000f8e40ff */
[----:B------:R-:W-:Y:S01]  /*4360*/  UISETP.NE.AND UP1, UPT, UR4, 0x18, UPT ;  /* 0x000000180400788c */ /* 0x000fe2000bf25270 */
[----:B------:R-:W-:Y:S01]  /*4370*/  PLOP3.LUT P0, PT, PT, PT, UP0, 0x80, 0x8 ;  /* 0x000000000008781c */ /* 0x000fe20003f0f008 */
[----:B------:R-:W-:Y:S02]  /*4380*/  UIADD3 UR11, UPT, UPT, UR11, -0x1, URZ ;  /* 0xffffffff0b0b7890 */ /* 0x000fe4000fffe0ff */
[----:B------:R-:W-:Y:S02]  /*4390*/  USEL UR7, URZ, 0x1, UP1 ;  /* 0x00000001ff077887 */ /* 0x000fe40008800000 */
[----:B------:R-:W-:Y:S01]  /*43a0*/  USEL UR10, UR4, URZ, UP1 ;  /* 0x000000ff040a7287 */ /* 0x000fe20008800000 */
[----:B------:R-:W-:Y:S03]  /*43b0*/  UMOV UR9, 0xc0004010 ;  /* 0xc000401000097882 */ /* 0x000fe60000000000 */
[----:B------:R-:W-:Y:S01]  /*43c0*/  @UP0 ULEA UR4, UR10, UR13, 0x3 ;  /* 0x0000000d0a040291 */ /* 0x000fe2000f8e18ff */
[----:B------:R-:W-:Y:S01]  /*43d0*/  LOP3.LUT R8, R8, UR7, RZ, 0x3c, !PT ;  /* 0x0000000708087c12 */ /* 0x000fe2000f8e3cff */
[----:B------:R-:W-:Y:S03]  /*43e0*/  UMOV UR7, 0xc0004010 ;  /* 0xc000401000077882 */ /* 0x000fe60000000000 */
[----:B-1----:R-:W-:Y:S04]  /*43f0*/  @P0 SHF.L.U32 R0, R8, 0x1f, RZ ;  /* 0x0000001f08000819 */ /* 0x002fe800000006ff */
[----:B------:R2:W3:Y:S01]  /*4400*/  @P0 SYNCS.PHASECHK.TRANS64.TRYWAIT P2, [UR4], R0 ;  /* 0x00000000ff0005a7 */ /* 0x0004e20008041104 */
[----:B------:R-:W-:Y:S02]  /*4410*/  UIADD3 UR4, UPT, UPT, UR6, 0xc0, URZ ;  /* 0x000000c006047890 */ /* 0x000fe4000fffe0ff */
[----:B------:R-:W-:Y:S03]  /*4420*/  ULEA UR6, UR5, UR16, 0x8 ;  /* 0x0000001005067291 */ /* 0x000fe6000f8e40ff */
[----:B------:R-:W-:Y:S06]  /*4430*/  UMOV UR5, UR10 ;  /* 0x0000000a00057c82 */ /* 0x000fec0008000000 */
[----:B------:R2:W-:Y:S01]  /*4440*/  UTCIMMA gdesc[UR6], gdesc[UR8], tmem[UR14], tmem[UR20], idesc[UR21], UP2 ;  /* 0x00ff1408060075ea */ /* 0x0005e2000900010e */
[----:B------:R-:W-:Y:S01]  /*4450*/  UPLOP3.LUT UP2, UPT, UPT, UPT, UPT, 0x80, 0x8 ;  /* 0x000000000008789c */ /* 0x000fe20003f4f070 */
[----:B------:R2:W-:Y:S01]  /*4460*/  UTCBAR.MULTICAST [UR4], URZ, UR15 ;  /* 0x000000ff040073e9 */ /* 0x0005e2000800080f */
[----:B------:R-:W-:Y:S09]  /*4470*/  BRA.U UP3, `(.L_x_86) ;  /* 0xfffffffd038c7547 */ /* 0x000ff2000b83ffff */
.L_x_83:
[----:B--2---:R-:W-:Y:S01]  /*4480*/  UIADD3 UR4, UPT, UPT, UR19, 0x1, URZ ;  /* 0x0000000113047890 */ /* 0x004fe2000fffe0ff */
[C---:B------:R-:W-:Y:S01]  /*4490*/  ISETP.NE.AND P0, PT, R10.reuse, 0x2, PT ;  /* 0x000000020a00780c */ /* 0x040fe20003f05270 */
[----:B------:R-:W-:Y:S02]  /*44a0*/  UIADD3 UR5, UPT, UPT, UR18, 0x1d0, URZ ;  /* 0x000001d012057890 */ /* 0x000fe4000fffe0ff */
[----:B------:R-:W-:Y:S01]  /*44b0*/  UISETP.NE.AND UP0, UPT, UR4, 0x4, UPT ;  /* 0x000000040400788c */ /* 0x000fe2000bf05270 */
[----:B-1----:R-:W-:Y:S02]  /*44c0*/  SEL R0, RZ, 0x1, P0 ;  /* 0x00000001ff007807 */ /* 0x002fe40000000000 */
[----:B------:R-:W-:Y:S01]  /*44d0*/  SEL R10, R10, RZ, P0 ;  /* 0x000000ff0a0a7207 */ /* 0x000fe20000000000 */
[----:B------:R-:W-:Y:S01]  /*44e0*/  USEL UR6, URZ, 0x1, UP0 ;  /* 0x00000001ff067887 */ /* 0x000fe20008000000 */
[----:B------:R-:W-:Y:S01]  /*44f0*/  LOP3.LUT R9, R9, R0, RZ, 0x3c, !PT ;  /* 0x0000000009097212 */ /* 0x000fe200078e3cff */
[----:B------:R-:W-:Y:S01]  /*4500*/  USEL UR19, UR4, URZ, UP0 ;  /* 0x000000ff04137287 */ /* 0x000fe20008000000 */
[----:B------:R1:W-:Y:S03]  /*4510*/  UTCBAR [UR5], URZ ;  /* 0x000000ff050073e9 */ /* 0x0003e600080000ff */
[----:B------:R-:W-:Y:S01]  /*4520*/  LOP3.LUT R11, R11, UR6, RZ, 0x3c, !PT ;  /* 0x000000060b0b7c12 */ /* 0x000fe2000f8e3cff */
[----:B------:R-:W-:Y:S07]  /*4530*/  @P1 BRA `(.L_x_87) ;  /* 0xfffffff800dc1947 */ /* 0x000fee000383ffff */
[----:B------:R-:W2:Y:S01]  /*4540*/  S2UR UR8, SR_CgaCtaId ;  /* 0x00000000000879c3 */ /* 0x000ea20000008800 */
[----:B------:R-:W-:Y:S01]  /*4550*/  ELECT P0, URZ, PT ;  /* 0x0000000000ff782f */ /* 0x000fe20003800000 */
[----:B------:R-:W-:Y:S01]  /*4560*/  IMAD.MOV.U32 R0, RZ, RZ, 0x1 ;  /* 0x00000001ff007424 */ /* 0x000fe200078e00ff */
[----:B------:R-:W-:Y:S01]  /*4570*/  UIADD3 UR13, UPT, UPT, UR13, 0x1f0, URZ ;  /* 0x000001f00d0d7890 */ /* 0x000fe2000fffe0ff */
[----:B------:R-:W-:Y:S01]  /*4580*/  SHF.L.U32 R3, R11, 0x1f, RZ ;  /* 0x0000001f0b037819 */ /* 0x000fe200000006ff */
[----:B------:R-:W-:-:S03]  /*4590*/  UMOV UR4, 0x40 ;  /* 0x0000004000047882 */ /* 0x000fc60000000000 */
[----:B------:R-:W-:Y:S01]  /*45a0*/  UVIRTCOUNT.DEALLOC.SMPOOL 0x80 ;  /* 0x000000800000784c */ /* 0x000fe20000000000 */
[----:B--2---:R-:W-:Y:S02]  /*45b0*/  ULEA UR8, UR8, UR4, 0x18 ;  /* 0x0000000408087291 */ /* 0x004fe4000f8ec0ff */
[----:B------:R-:W-:-:S07]  /*45c0*/  ULEA UR4, UR19, UR13, 0x3 ;  /* 0x0000000d13047291 */ /* 0x000fce000f8e18ff */
[----:B------:R2:W-:Y:S02]  /*45d0*/  @P0 STS.U8 [UR8+0x1c], R0 ;  /* 0x00001c00ff000988 */ /* 0x0005e40008000008 */
[----:B------:R-:W4:Y:S02]  /*45e0*/  SYNCS.PHASECHK.TRANS64.TRYWAIT P0, [UR4], R3 ;  /* 0x00000003ff0075a7 */ /* 0x000f240008001104 */
[----:B--2-4-:R-:W-:Y:S05]  /*45f0*/  @!P0 BRA `(.L_x_88) ;  /* 0x0000005c00248947 */ /* 0x014fea0003800000 */
.L_x_193:
[----:B------:R-:W-:-:S04]  /*4600*/  UIADD3 UR4, UPT, UPT, UR19, 0x1, URZ ;  /* 0x0000000113047890 */ /* 0x000fc8000fffe0ff */
[----:B------:R-:W-:-:S04]  /*4610*/  UISETP.NE.AND UP0, UPT, UR4, 0x4, UPT ;  /* 0x000000040400788c */ /* 0x000fc8000bf05270 */
[----:B------:R-:W-:Y:S02]  /*4620*/  USEL UR6, URZ, 0x1, UP0 ;  /* 0x00000001ff067887 */ /* 0x000fe40008000000 */
[----:B------:R-:W-:-:S04]  /*4630*/  USEL UR4, UR4, URZ, UP0 ;  /* 0x000000ff04047287 */ /* 0x000fc80008000000 */
[----:B-1----:R-:W-:Y:S01]  /*4640*/  ULEA UR5, UR4, UR13, 0x3 ;  /* 0x0000000d04057291 */ /* 0x002fe2000f8e18ff */
[----:B------:R-:W-:-:S04]  /*4650*/  LOP3.LUT R2, R11, UR6, RZ, 0x3c, !PT ;  /* 0x000000060b027c12 */ /* 0x000fc8000f8e3cff */
[----:B--2---:R-:W-:-:S04]  /*4660*/  SHF.L.U32 R3, R2, 0x1f, RZ ;  /* 0x0000001f02037819 */ /* 0x004fc800000006ff */
[----:B------:R-:W1:Y:S02]  /*4670*/  SYNCS.PHASECHK.TRANS64.TRYWAIT P0, [UR5], R3 ;  /* 0x00000003ff0075a7 */ /* 0x000e640008001105 */
[----:B-1----:R-:W-:Y:S05]  /*4680*/  @!P0 BRA `(.L_x_89) ;  /* 0x0000005c00188947 */ /* 0x002fea0003800000 */
.L_x_195:
        /* <DEDUP_REMOVED lines=9> */
.L_x_197:
[----:B------:R-:W-:-:S04]  /*4720*/  UIADD3 UR4, UPT, UPT, UR4, 0x1, URZ ;  /* 0x0000000104047890 */ /* 0x000fc8000fffe0ff */
[----:B------:R-:W-:-:S04]  /*4730*/  UISETP.NE.AND UP0, UPT, UR4, 0x4, UPT ;  /* 0x000000040400788c */ /* 0x000fc8000bf05270 */
[----:B------:R-:W-:Y:S02]  /*4740*/  USEL UR5, URZ, 0x1, UP0 ;  /* 0x00000001ff057887 */ /* 0x000fe40008000000 */
[----:B------:R-:W-:-:S04]  /*4750*/  USEL UR4, UR4, URZ, UP0 ;  /* 0x000000ff04047287 */ /* 0x000fc80008000000 */
[----:B------:R-:W-:Y:S01]  /*4760*/  ULEA UR4, UR4, UR13, 0x3 ;  /* 0x0000000d04047291 */ /* 0x000fe2000f8e18ff */
[----:B-1----:R-:W-:-:S04]  /*4770*/  LOP3.LUT R3, R2, UR5, RZ, 0x3c, !PT ;  /* 0x0000000502037c12 */ /* 0x002fc8000f8e3cff */
[----:B------:R-:W-:-:S04]  /*4780*/  SHF.L.U32 R3, R3, 0x1f, RZ ;  /* 0x0000001f03037819 */ /* 0x000fc800000006ff */
[----:B------:R-:W1:Y:S02]  /*4790*/  SYNCS.PHASECHK.TRANS64.TRYWAIT P0, [UR4], R3 ;  /* 0x00000003ff0075a7 */ /* 0x000e640008001104 */
[----:B-1----:R-:W-:Y:S05]  /*47a0*/  @!P0 BRA `(.L_x_91) ;  /* 0x0000005c00008947 */ /* 0x002fea0003800000 */
.L_x_199:
[----:B------:R-:W-:Y:S01]  /*47b0*/  NOP ;  /* 0x0000000000007918 */ /* 0x000fe20000000000 */
[----:B-1----:R-:W1:Y:S01]  /*47c0*/  LDS R0, [UR8+0x14] ;  /* 0x00001408ff007984 */ /* 0x002e620008000800 */
[----:B------:R-:W-:Y:S01]  /*47d0*/  ULOP3.LUT UR4, UR24, 0xffff, URZ, 0xc0, !UPT ;  /* 0x0000ffff18047892 */ /* 0x000fe2000f8ec0ff */
[----:B------:R-:W-:Y:S01]  /*47e0*/  UMOV UR5, 0xffff ;  /* 0x0000ffff00057882 */ /* 0x000fe20000000000 */
[----:B------:R-:W-:Y:S02]  /*47f0*/  UMOV UR6, 0x1 ;  /* 0x0000000100067882 */ /* 0x000fe40000000000 */
[----:B------:R-:W-:-:S04]  /*4800*/  USHF.R.U32.HI UR4, URZ, 0x5, UR4 ;  /* 0x00000005ff047899 */ /* 0x000fc80008011604 */
[----:B------:R-:W-:Y:S02]  /*4810*/  USHF.L.U32 UR5, UR5, UR4, URZ ;  /* 0x0000000405057299 */ /* 0x000fe400080006ff */
[----:B------:R-:W-:-:S04]  /*4820*/  USHF.L.U32 UR4, UR6, UR4, URZ ;  /* 0x0000000406047299 */ /* 0x000fc800080006ff */
[----:B-1----:R-:W-:-:S04]  /*4830*/  LOP3.LUT R0, R0, UR5, RZ, 0xc0, !PT ;  /* 0x0000000500007c12 */ /* 0x002fc8000f8ec0ff */
[----:B------:R-:W-:-:S13]  /*4840*/  ISETP.NE.AND P0, PT, R0, UR5, PT ;  /* 0x0000000500007c0c */ /* 0x000fda000bf05270 */
[----:B------:R-:W-:Y:S05]  /*4850*/  @P0 BRA `(.L_x_92) ;  /* 0x0000000000580947 */ /* 0x000fea0003800000 */
[----:B------:R-:W1:Y:S02]  /*4860*/  LDS R0, [UR8+0x18] ;  /* 0x00001808ff007984 */ /* 0x000e640008000800 */
[----:B-1----:R-:W-:-:S04]  /*4870*/  LOP3.LUT R0, R0, UR4, RZ, 0xc0, !PT ;  /* 0x0000000400007c12 */ /* 0x002fc8000f8ec0ff */
[----:B------:R-:W-:-:S13]  /*4880*/  ISETP.NE.AND P0, PT, R0, UR4, PT ;  /* 0x0000000400007c0c */ /* 0x000fda000bf05270 */
[----:B------:R-:W-:Y:S05]  /*4890*/  @P0 BRA `(.L_x_93) ;  /* 0x00000000003c0947 */ /* 0x000fea0003800000 */
[----:B------:R-:W1:Y:S01]  /*48a0*/  S2R R2, SR_LANEID ;  /* 0x0000000000027919 */ /* 0x000e620000000000 */
[----:B------:R-:W-:Y:S01]  /*48b0*/  ULOP3.LUT UR5, URZ, UR5, URZ, 0x33, !UPT ;  /* 0x00000005ff057292 */ /* 0x000fe2000f8e33ff */
[----:B------:R-:W-:Y:S01]  /*48c0*/  LOP3.LUT R4, RZ, UR4, RZ, 0x33, !PT ;  /* 0x00000004ff047c12 */ /* 0x000fe2000f8e33ff */
[----:B------:R-:W-:Y:S02]  /*48d0*/  VOTEU.ANY UR4, UPT, PT ;  /* 0x0000000000047886 */ /* 0x000fe400038e0100 */
[----:B------:R-:W-:Y:S01]  /*48e0*/  UFLO.U32 UR4, UR4 ;  /* 0x00000004000472bd */ /* 0x000fe200080e0000 */
[----:B------:R-:W2:Y:S01]  /*48f0*/  REDUX UR6, R4 ;  /* 0x00000000040673c4 */ /* 0x000ea20000000000 */
[----:B------:R-:W-:-:S06]  /*4900*/  IMAD.U32 R0, RZ, RZ, UR5 ;  /* 0x00000005ff007e24 */ /* 0x000fcc000f8e00ff */
[----:B------:R4:W-:Y:S01]  /*4910*/  UTCATOMSWS.AND URZ, UR5 ;  /* 0x0000000500ff79e3 */ /* 0x0009e20008000000 */
[----:B------:R-:W3:Y:S01]  /*4920*/  REDUX UR7, R0 ;  /* 0x00000000000773c4 */ /* 0x000ee20000000000 */
[----:B-1----:R-:W-:Y:S01]  /*4930*/  ISETP.EQ.U32.AND P0, PT, R2, UR4, PT ;  /* 0x0000000402007c0c */ /* 0x002fe2000bf02070 */
[----:B--2---:R-:W-:Y:S01]  /*4940*/  IMAD.U32 R2, RZ, RZ, UR6 ;  /* 0x00000006ff027e24 */ /* 0x004fe2000f8e00ff */
[----:B---3--:R-:W-:-:S11]  /*4950*/  MOV R3, UR7 ;  /* 0x0000000700037c02 */ /* 0x008fd60008000f00 */
[----:B------:R4:W-:Y:S04]  /*4960*/  @P0 ATOMS.AND RZ, [UR8+0x14], R3 ;  /* 0x00001403ffff098c */ /* 0x0009e8000a800008 */
[----:B------:R4:W-:Y:S01]  /*4970*/  @P0 ATOMS.AND RZ, [UR8+0x18], R2 ;  /* 0x00001802ffff098c */ /* 0x0009e2000a800008 */
[----:B------:R-:W-:Y:S05]  /*4980*/  BRA `(.L_x_94) ;  /* 0x0000000000147947 */ /* 0x000fea0003800000 */
.L_x_93:
[----:B------:R-:W-:Y:S02]  /*4990*/  MOV R2, 0x49b0 ;  /* 0x000049b000027802 */ /* 0x000fe40000000f00 */
[----:B---3-5:R-:W-:Y:S05]  /*49a0*/  CALL.REL.NOINC `($__internal_0_$__cuda_sm10x_tcgen05_guardrail_trap_col_being_dealloced_not_returned_by_alloc) ;  /* 0x0000005c005c7944 */ /* 0x028fea0003c00000 */
[----:B------:R-:W-:Y:S05]  /*49b0*/  BRA `(.L_x_94) ;  /* 0x0000000000087947 */ /* 0x000fea0003800000 */
.L_x_92:
[----:B------:R-:W-:Y:S02]  /*49c0*/  MOV R2, 0x49e0 ;  /* 0x000049e000027802 */ /* 0x000fe40000000f00 */
[----:B---3-5:R-:W-:Y:S05]  /*49d0*/  CALL.REL.NOINC `($__internal_2_$__cuda_sm10x_tcgen05_guardrail_trap_unallocated_columns_being_dealloced) ;  /* 0x0000005c00687944 */ /* 0x028fea0003c00000 */
.L_x_94:
[----:B------:R-:W-:Y:S01]  /*49e0*/  NOP ;  /* 0x0000000000007918 */ /* 0x000fe20000000000 */
[----:B----4-:R-:W-:Y:S05]  /*49f0*/  EXIT ;  /* 0x000000000000794d */ /* 0x010fea0003800000 */
.L_x_76:
[----:B------:R-:W-:-:S09]  /*4a00*/  UISETP.NE.OR UP0, UPT, UR17, 0x3, !UP3 ;  /* 0x000000031100788c */ /* 0x000fd2000df05670 */
[----:B------:R-:W-:Y:S05]  /*4a10*/  BRA.U UP0, `(.L_x_95) ;  /* 0x0000000d00807547 */ /* 0x000fea000b800000 */
[----:B------:R-:W1:Y:S01]  /*4a20*/  LDCU UR32, c[0x0][0x370] ;  /* 0x00006e00ff2077ac */ /* 0x000e620008000800 */
[----:B------:R-:W2:Y:S01]  /*4a30*/  LDC.64 R16, c[0x0][0x348] ;  /* 0x0000d200ff107b82 */ /* 0x000ea20000000a00 */
[----:B------:R-:W-:Y:S02]  /*4a40*/  HFMA2 R13, -RZ, RZ, 0, 0 ;  /* 0x00000000ff0d7431 */ /* 0x000fe400000001ff */
[----:B------:R-:W-:Y:S01]  /*4a50*/  IMAD.MOV.U32 R15, RZ, RZ, 0x1 ;  /* 0x00000001ff0f7424 */ /* 0x000fe200078e00ff */
[----:B------:R-:W1:Y:S01]  /*4a60*/  LDCU.128 UR28, c[0x0][0xb10] ;  /* 0x00016200ff1c77ac */ /* 0x000e620008000c00 */
[----:B------:R-:W-:Y:S01]  /*4a70*/  IMAD.MOV.U32 R14, RZ, RZ, RZ ;  /* 0x000000ffff0e7224 */ /* 0x000fe200078e00ff */
[----:B------:R-:W-:Y:S01]  /*4a80*/  MOV R7, 0x2000 ;  /* 0x0000200000077802 */ /* 0x000fe20000000f00 */
[----:B------:R-:W3:Y:S01]  /*4a90*/  LDCU UR27, c[0x0][0x374] ;  /* 0x00006e80ff1b77ac */ /* 0x000ee20008000800 */
[----:B------:R-:W4:Y:S01]  /*4aa0*/  LDC.64 R2, c[0x0][0x888] ;  /* 0x00022200ff027b82 */ /* 0x000f220000000a00 */
[----:B------:R-:W3:Y:S01]  /*4ab0*/  LDCU UR15, c[0x0][0xb0c] ;  /* 0x00016180ff0f77ac */ /* 0x000ee20008000800 */
[----:B------:R-:W2:Y:S06]  /*4ac0*/  LDCU UR38, c[0x0][0xb20] ;  /* 0x00016400ff2677ac */ /* 0x000eac0008000800 */
[----:B------:R-:W4:Y:S01]  /*4ad0*/  LDC.64 R4, c[0x0][0x890] ;  /* 0x00022400ff047b82 */ /* 0x000f220000000a00 */
[----:B------:R-:W2:Y:S01]  /*4ae0*/  LDCU UR4, c[0x0][0xb30] ;  /* 0x00016600ff0477ac */ /* 0x000ea20008000800 */
[----:B------:R-:W-:Y:S01]  /*4af0*/  UMOV UR21, 0x400 ;  /* 0x0000040000157882 */ /* 0x000fe20000000000 */
[----:B-1----:R-:W-:-:S02]  /*4b00*/  UIMAD.WIDE.U32 UR6, UR32, UR28, URZ ;  /* 0x0000001c200672a5 */ /* 0x002fc4000f8e00ff */
[----:B---3--:R-:W-:Y:S02]  /*4b10*/  UIMAD.WIDE.U32 UR8, UR27, UR31, URZ ;  /* 0x0000001f1b0872a5 */ /* 0x008fe4000f8e00ff */
[----:B------:R-:W-:Y:S02]  /*4b20*/  ULEA UR21, UR45, UR21, 0x18 ;  /* 0x000000152d157291 */ /* 0x000fe4000f8ec0ff */
[----:B------:R-:W-:Y:S02]  /*4b30*/  UPLOP3.LUT UP3, UPT, UPT, UPT, UPT, 0x40, 0x4 ;  /* 0x000000000004789c */ /* 0x000fe40003f6e870 */
[----:B------:R-:W-:Y:S01]  /*4b40*/  UIADD3 UR33, UPT, UPT, UR21, 0x188, URZ ;  /* 0x0000018815217890 */ /* 0x000fe2000fffe0ff */
[----:B------:R-:W-:Y:S01]  /*4b50*/  UMOV UR6, UR7 ;  /* 0x0000000700067c82 */ /* 0x000fe20008000000 */
[----:B------:R-:W-:Y:S01]  /*4b60*/  UMOV UR34, UR9 ;  /* 0x0000000900227c82 */ /* 0x000fe20008000000 */
[----:B------:R-:W-:Y:S02]  /*4b70*/  UISETP.GE.AND UP0, UPT, UR42, 0x1, UPT ;  /* 0x000000012a00788c */ /* 0x000fe4000bf06270 */
[----:B------:R-:W-:Y:S01]  /*4b80*/  UISETP.NE.AND UP4, UPT, UR42, 0x1, UPT ;  /* 0x000000012a00788c */ /* 0x000fe2000bf85270 */
[----:B------:R-:W1:Y:S01]  /*4b90*/  LDCU.64 UR22, c[0x0][0xb28] ;  /* 0x00016500ff1677ac */ /* 0x000e620008000a00 */
[----:B------:R-:W-:-:S02]  /*4ba0*/  UISETP.NE.AND UP6, UPT, UR15, 0x1, UPT ;  /* 0x000000010f00788c */ /* 0x000fc4000bfc5270 */
[----:B------:R-:W-:Y:S02]  /*4bb0*/  UISETP.NE.AND UP5, UPT, UR30, 0x1, UPT ;  /* 0x000000011e00788c */ /* 0x000fe4000bfa5270 */
[----:B------:R-:W-:Y:S02]  /*4bc0*/  UIADD3 UR17, UPT, UPT, UR21, 0x180, URZ ;  /* 0x0000018015117890 */ /* 0x000fe4000fffe0ff */
[----:B------:R-:W-:Y:S02]  /*4bd0*/  UPRMT UR33, UR45, 0x654, UR33 ;  /* 0x000006542d217896 */ /* 0x000fe40008000021 */
[----:B------:R-:W-:Y:S02]  /*4be0*/  USHF.R.U32.HI UR35, URZ, UR29, UR6 ;  /* 0x0000001dff237299 */ /* 0x000fe40008011606 */
[----:B--2---:R-:W-:Y:S02]  /*4bf0*/  USHF.R.U32.HI UR34, URZ, UR38, UR34 ;  /* 0x00000026ff227299 */ /* 0x004fe40008011622 */
[----:B------:R-:W-:-:S11]  /*4c00*/  UISETP.NE.AND UP2, UPT, UR4, 0x1, UPT ;  /* 0x000000010400788c */ /* 0x000fd6000bf45270 */
.L_x_104:
[C---:B------:R-:W-:Y:S02]  /*4c10*/  LEA R12, R14.reuse, UR21, 0x3 ;  /* 0x000000150e0c7c11 */ /* 0x040fe4000f8e18ff */
[----:B------:R-:W-:Y:S02]  /*4c20*/  SHF.L.U32 R9, R13, 0x1f, RZ ;  /* 0x0000001f0d097819 */ /* 0x000fe400000006ff */
[----:B------:R-:W-:Y:S02]  /*4c30*/  LEA R10, R14, UR21, 0x4 ;  /* 0x000000150e0a7c11 */ /* 0x000fe4000f8e20ff */
[----:B--2---:R-:W2:Y:S02]  /*4c40*/  SYNCS.PHASECHK.TRANS64.TRYWAIT P0, [R12+URZ+0x1b0], R9 ;  /* 0x0001b0090c0075a7 */ /* 0x004ea400080011ff */
[----:B--2---:R-:W-:Y:S05]  /*4c50*/  @!P0 BRA `(.L_x_96) ;  /* 0x0000005400ec8947 */ /* 0x004fea0003800000 */
.L_x_200:
[----:B--2---:R-:W2:Y:S01]  /*4c60*/  LDS.128 R8, [R10+0x240] ;  /* 0x000240000a087984 */ /* 0x004ea20000000c00 */
[----:B------:R-:W-:Y:S01]  /*4c70*/  UISETP.GE.AND UP0, UPT, UR42, 0x1, UPT ;  /* 0x000000012a00788c */ /* 0x000fe2000bf06270 */
[----:B------:R-:W-:Y:S01]  /*4c80*/  @!PT LDS RZ, [RZ] ;  /* 0x00000000fffff984 */ /* 0x000fe20000000800 */
[----:B------:R-:W-:Y:S01]  /*4c90*/  @!PT LDS RZ, [RZ] ;  /* 0x00000000fffff984 */ /* 0x000fe20000000800 */
[----:B------:R-:W-:Y:S01]  /*4ca0*/  @!PT LDS RZ, [RZ] ;  /* 0x00000000fffff984 */ /* 0x000fe20000000800 */
[----:B------:R-:W-:Y:S01]  /*4cb0*/  @!PT LDS RZ, [RZ] ;  /* 0x00000000fffff984 */ /* 0x000fe20000000800 */
[----:B------:R3:W-:Y:S06]  /*4cc0*/  MEMBAR.ALL.CTA ;  /* 0x0000000000007992 */ /* 0x0007ec0000008000 */
[----:B---3--:R-:W3:Y:S01]  /*4cd0*/  FENCE.VIEW.ASYNC.S ;  /* 0x00000000000073c6 */ /* 0x008ee20000000000 */
[----:B--2---:R-:W-:Y:S11]  /*4ce0*/  LOP3.LUT P0, RZ, R10, 0x1, RZ, 0xc0, !PT ;  /* 0x000000010aff7812 */ /* 0x004ff6000780c0ff */
[----:B------:R-:W-:Y:S02]  /*4cf0*/  @!UPT UIADD3 URZ, UPT, UPT, URZ, URZ, URZ ;  /* 0x000000fffffff290 */ /* 0x000fe4000fffe0ff */
[----:B---3--:R-:W-:Y:S01]  /*4d00*/  VOTEU.ANY UP1, P0 ;  /* 0x0000000000ff7886 */ /* 0x008fe20000020100 */
[----:B------:R-:W-:Y:S11]  /*4d10*/  PLOP3.LUT P0, PT, PT, PT, UP1, 0x80, 0x8 ;  /* 0x000000000008781c */ /* 0x000ff60003f0f018 */
[----:B------:R-:W-:Y:S02]  /*4d20*/  @!UPT UIADD3 URZ, UPT, UPT, URZ, URZ, URZ ;  /* 0x000000fffffff290 */ /* 0x000fe4000fffe0ff */
[----:B------:R-:W-:Y:S02]  /*4d30*/  @P0 SHF.R.U32.HI R0, RZ, 0x10, R9 ;  /* 0x00000010ff000819 */ /* 0x000fe40000011609 */
[----:B------:R-:W-:Y:S02]  /*4d40*/  @P0 MOV R6, R8 ;  /* 0x0000000800060202 */ /* 0x000fe40000000f00 */
[----:B------:R-:W-:Y:S01]  /*4d50*/  @P0 R2UR UR4, R0 ;  /* 0x00000000000402ca */ /* 0x000fe200000e0000 */
[----:B------:R-:W-:Y:S01]  /*4d60*/  VIADD R0, R12, 0x1c0 ;  /* 0x000001c00c007836 */ /* 0x000fe20000000000 */
[----:B------:R-:W-:Y:S02]  /*4d70*/  @P0 LOP3.LUT R8, R9, 0xffff, RZ, 0xc0, !PT ;  /* 0x0000ffff09080812 */ /* 0x000fe400078ec0ff */
[----:B------:R-:W-:Y:S02]  /*4d80*/  @P0 R2UR UR6, R6 ;  /* 0x00000000060602ca */ /* 0x000fe400000e0000 */
[----:B------:R-:W-:Y:S02]  /*4d90*/  PRMT R0, RZ, 0x654, R0 ;  /* 0x00000654ff007816 */ /* 0x000fe40000000000 */
[----:B------:R-:W-:Y:S02]  /*4da0*/  @P0 R2UR UR5, R8 ;  /* 0x00000000080502ca */ /* 0x000fe400000e0000 */
[----:B------:R2:W-:Y:S03]  /*4db0*/  SYNCS.ARRIVE.TRANS64.RED.A1T0 RZ, [R0+URZ], RZ ;  /* 0x000000ff00ff79a7 */ /* 0x0005e600081004ff */
[----:B------:R-:W-:Y:S04]  /*4dc0*/  @UP1 UMOV UR26, UR4 ;  /* 0x00000004001a1c82 */ /* 0x000fe80008000000 */
[----:B------:R-:W-:Y:S04]  /*4dd0*/  @UP1 UMOV UR14, UR6 ;  /* 0x00000006000e1c82 */ /* 0x000fe80008000000 */
[----:B------:R-:W-:Y:S01]  /*4de0*/  @UP1 UMOV UR13, UR5 ;  /* 0x00000005000d1c82 */ /* 0x000fe20008000000 */
[----:B------:R-:W-:Y:S05]  /*4df0*/  BRA.U !UP0, `(.L_x_97) ;  /* 0x0000000108a47547 */ /* 0x000fea000b800000 */
[----:B------:R-:W-:Y:S02]  /*4e00*/  UIMAD.WIDE.U32 UR8, UR13, UR31, URZ ;  /* 0x0000001f0d0872a5 */ /* 0x000fe4000f8e00ff */
[----:B------:R-:W-:Y:S02]  /*4e10*/  UIMAD.WIDE.U32 UR10, UR14, UR28, URZ ;  /* 0x0000001c0e0a72a5 */ /* 0x000fe4000f8e00ff */
[----:B------:R-:W-:Y:S02]  /*4e20*/  USEL UR4, UR27, UR34, !UP5 ;  /* 0x000000221b047287 */ /* 0x000fe4000e800000 */
[----:B------:R-:W-:Y:S02]  /*4e30*/  USEL UR7, UR32, UR35, !UP6 ;  /* 0x0000002320077287 */ /* 0x000fe4000f000000 */
[----:B-1----:R-:W-:Y:S02]  /*4e40*/  UIMAD.WIDE.U32 UR18, UR4, UR22, URZ ;  /* 0x00000016041272a5 */ /* 0x002fe4000f8e00ff */
[----:B------:R-:W-:Y:S01]  /*4e50*/  UIMAD.WIDE.U32 UR24, UR7, UR22, URZ ;  /* 0x00000016071872a5 */ /* 0x000fe2000f8e00ff */
[----:B------:R-:W-:Y:S02]  /*4e60*/  UMOV UR5, UR9 ;  /* 0x0000000900057c82 */ /* 0x000fe40008000000 */
[----:B------:R-:W-:Y:S03]  /*4e70*/  USHF.R.U32.HI UR6, URZ, UR38, UR5 ;  /* 0x00000026ff067299 */ /* 0x000fe60008011605 */
[----:B------:R-:W-:Y:S01]  /*4e80*/  UMOV UR5, UR11 ;  /* 0x0000000b00057c82 */ /* 0x000fe20008000000 */
[----:B------:R-:W-:Y:S02]  /*4e90*/  USEL UR6, UR13, UR6, !UP5 ;  /* 0x000000060d067287 */ /* 0x000fe4000e800000 */
[----:B------:R-:W-:Y:S02]  /*4ea0*/  USHF.R.U32.HI UR8, URZ, UR29, UR5 ;  /* 0x0000001dff087299 */ /* 0x000fe40008011605 */
[----:B------:R-:W-:Y:S01]  /*4eb0*/  UIMAD.WIDE.U32 UR10, UR6, UR22, URZ ;  /* 0x00000016060a72a5 */ /* 0x000fe2000f8e00ff */
[----:B------:R-:W-:Y:S02]  /*4ec0*/  UMOV UR5, UR19 ;  /* 0x0000001300057c82 */ /* 0x000fe40008000000 */
[----:B------:R-:W-:Y:S03]  /*4ed0*/  @UP4 USHF.R.U32.HI UR4, URZ, UR23, UR5 ;  /* 0x00000017ff044299 */ /* 0x000fe60008011605 */
[----:B------:R-:W-:Y:S01]  /*4ee0*/  UMOV UR5, UR25 ;  /* 0x0000001900057c82 */ /* 0x000fe20008000000 */
[----:B------:R-:W-:Y:S02]  /*4ef0*/  UIMAD UR4, UR42, UR4, URZ ;  /* 0x000000042a0472a4 */ /* 0x000fe4000f8e02ff */
[----:B------:R-:W-:Y:S02]  /*4f00*/  @UP4 USHF.R.U32.HI UR7, URZ, UR23, UR5 ;  /* 0x00000017ff074299 */ /* 0x000fe40008011605 */
[----:B------:R-:W-:Y:S02]  /*4f10*/  USEL UR5, UR14, UR8, !UP6 ;  /* 0x000000080e057287 */ /* 0x000fe4000f000000 */
[----:B------:R-:W-:Y:S02]  /*4f20*/  UIMAD UR8, UR42, UR7, URZ ;  /* 0x000000072a0872a4 */ /* 0x000fe4000f8e02ff */
[----:B------:R-:W-:Y:S03]  /*4f30*/  UISETP.GE.AND UP0, UPT, UR6, UR4, UPT ;  /* 0x000000040600728c */ /* 0x000fe6000bf06270 */
[----:B------:R-:W-:Y:S01]  /*4f40*/  UMOV UR4, UR11 ;  /* 0x0000000b00047c82 */ /* 0x000fe20008000000 */
[----:B------:R-:W-:Y:S02]  /*4f50*/  UISETP.GE.OR UP0, UPT, UR5, UR8, UP0 ;  /* 0x000000080500728c */ /* 0x000fe40008706670 */
[----:B------:R-:W-:Y:S02]  /*4f60*/  USHF.R.U32.HI UR4, URZ, UR23, UR4 ;  /* 0x00000017ff047299 */ /* 0x000fe40008011604 */
[----:B------:R-:W-:Y:S02]  /*4f70*/  UIMAD.WIDE.U32 UR8, UR5, UR22, URZ ;  /* 0x00000016050872a5 */ /* 0x000fe4000f8e00ff */
[----:B------:R-:W-:Y:S04]  /*4f80*/  USEL UR10, UR6, UR4, !UP4 ;  /* 0x00000004060a7287 */ /* 0x000fe8000e000000 */
[----:B------:R-:W-:Y:S01]  /*4f90*/  UIADD3 UR11, UPT, UPT, -UR10, URZ, URZ ;  /* 0x000000ff0a0b7290 */ /* 0x000fe2000fffe1ff */
[----:B------:R-:W-:Y:S02]  /*4fa0*/  @!UP0 UMOV UR4, UR9 ;  /* 0x0000000900048c82 */ /* 0x000fe40008000000 */
[----:B------:R-:W-:Y:S02]  /*4fb0*/  @!UP0 USHF.R.U32.HI UR4, URZ, UR23, UR4 ;  /* 0x00000017ff048299 */ /* 0x000fe40008011604 */
[----:B------:R-:W-:Y:S02]  /*4fc0*/  UIMAD UR8, UR42, UR11, UR6 ;  /* 0x0000000b2a0872a4 */ /* 0x000fe4000f8e0206 */
[----:B------:R-:W-:Y:S04]  /*4fd0*/  @!UP0 USEL UR4, UR5, UR4, !UP4 ;  /* 0x0000000405048287 */ /* 0x000fe8000e000000 */
[----:B------:R-:W-:Y:S02]  /*4fe0*/  @!UP0 UIMAD UR8, UR7, UR8, UR4 ;  /* 0x00000008070882a4 */ /* 0x000fe4000f8e0204 */
[----:B------:R-:W-:Y:S02]  /*4ff0*/  @!UP0 UIADD3 UR9, UPT, UPT, UR10, -UR4, URZ ;  /* 0x800000040a098290 */ /* 0x000fe4000fffe0ff */
[----:B------:R-:W-:Y:S02]  /*5000*/  UIADD3 UR4, UPT, UPT, -UR5, URZ, URZ ;  /* 0x000000ff05047290 */ /* 0x000fe4000fffe1ff */
[----:B------:R-:W-:Y:S02]  /*5010*/  UIADD3 UR7, UPT, UPT, -UR6, URZ, URZ ;  /* 0x000000ff06077290 */ /* 0x000fe4000fffe1ff */
[----:B------:R-:W-:Y:S02]  /*5020*/  @!UP0 UIMAD UR6, UR9, UR42, UR5 ;  /* 0x0000002a090682a4 */ /* 0x000fe4000f8e0205 */
[----:B------:R-:W-:Y:S02]  /*5030*/  UIMAD UR14, UR15, UR4, UR14 ;  /* 0x000000040f0e72a4 */ /* 0x000fe4000f8e020e */
[----:B------:R-:W-:Y:S01]  /*5040*/  UIMAD UR13, UR30, UR7, UR13 ;  /* 0x000000071e0d72a4 */ /* 0x000fe2000f8e020d */
[----:B------:R-:W-:Y:S02]  /*5050*/  @!UP0 UMOV UR5, UR8 ;  /* 0x0000000800058c82 */ /* 0x000fe40008000000 */
[----:B------:R-:W-:Y:S02]  /*5060*/  UIMAD UR14, UR5, UR15, UR14 ;  /* 0x0000000f050e72a4 */ /* 0x000fe4000f8e020e */
[----:B------:R-:W-:Y:S11]  /*5070*/  UIMAD UR13, UR6, UR30, UR13 ;  /* 0x0000001e060d72a4 */ /* 0x000ff6000f8e020d */
[----:B------:R-:W-:Y:S01]  /*5080*/  @!UPT UIADD3 URZ, UPT, UPT, URZ, URZ, URZ ;  /* 0x000000fffffff290 */ /* 0x000fe2000fffe0ff */
.L_x_97:
[----:B------:R-:W3:Y:S01]  /*5090*/  @!UP2 LDCU.128 UR8, c[0x0][0xb10] ;  /* 0x00016200ff08a7ac */ /* 0x000ee20008000c00 */
[C---:B----4-:R-:W-:Y:S02]  /*50a0*/  ISETP.NE.U32.AND P1, PT, R4.reuse, RZ, PT ;  /* 0x000000ff0400720c */ /* 0x050fe40003f25070 */
[----:B------:R-:W-:Y:S02]  /*50b0*/  ISETP.NE.U32.AND P0, PT, R4, RZ, PT ;  /* 0x000000ff0400720c */ /* 0x000fe40003f05070 */
[C---:B------:R-:W-:Y:S02]  /*50c0*/  ISETP.NE.AND.EX P1, PT, R5.reuse, RZ, PT, P1 ;  /* 0x000000ff0500720c */ /* 0x040fe40003f25310 */
[----:B------:R-:W-:Y:S01]  /*50d0*/  ISETP.NE.AND.EX P0, PT, R5, RZ, PT, P0 ;  /* 0x000000ff0500720c */ /* 0x000fe20003f05300 */
[----:B------:R-:W4:Y:S01]  /*50e0*/  @!UP2 LDCU UR5, c[0x0][0xb0c] ;  /* 0x00016180ff05a7ac */ /* 0x000f220008000800 */
[----:B------:R-:W-:Y:S01]  /*50f0*/  SHF.L.U32 R9, R15, 0x1f, RZ ;  /* 0x0000001f0f097819 */ /* 0x000fe200000006ff */
[----:B------:R-:W-:Y:S02]  /*5100*/  USHF.L.U32 UR19, UR16, 0x7, URZ ;  /* 0x0000000710137899 */ /* 0x000fe400080006ff */
[----:B------:R-:W-:Y:S02]  /*5110*/  USHF.L.U32 UR18, UR20, 0x7, URZ ;  /* 0x0000000714127899 */ /* 0x000fe400080006ff */
[----:B---3--:R-:W-:Y:S07]  /*5120*/  UIMAD.WIDE.U32 UR6, UR14, UR8, URZ ;  /* 0x000000080e0672a5 */ /* 0x008fee000f8e00ff */
[----:B------:R-:W-:Y:S01]  /*5130*/  @!UP2 UMOV UR4, UR7 ;  /* 0x000000070004ac82 */ /* 0x000fe20008000000 */
[----:B----4-:R-:W-:Y:S02]  /*5140*/  @!UP2 UISETP.NE.AND UP0, UPT, UR5, 0x1, UPT ;  /* 0x000000010500a88c */ /* 0x010fe4000bf05270 */
[----:B------:R-:W-:Y:S02]  /*5150*/  @!UP2 USHF.R.U32.HI UR4, URZ, UR9, UR4 ;  /* 0x00000009ff04a299 */ /* 0x000fe40008011604 */
[----:B------:R-:W-:Y:S02]  /*5160*/  UIMAD.WIDE.U32 UR6, UR13, UR11, URZ ;  /* 0x0000000b0d0672a5 */ /* 0x000fe4000f8e00ff */
[----:B------:R-:W-:Y:S02]  /*5170*/  @!UP2 USEL UR8, UR14, UR4, !UP0 ;  /* 0x000000040e08a287 */ /* 0x000fe4000c000000 */
[----:B------:R-:W-:Y:S03]  /*5180*/  @!UP2 UISETP.NE.AND UP0, UPT, UR10, 0x1, UPT ;  /* 0x000000010a00a88c */ /* 0x000fe6000bf05270 */
[----:B------:R-:W-:Y:S02]  /*5190*/  @!UP2 UMOV UR6, UR7 ;  /* 0x000000070006ac82 */ /* 0x000fe40008000000 */
[----:B------:R-:W3:Y:S02]  /*51a0*/  @!UP2 LDCU UR4, c[0x0][0xb20] ;  /* 0x00016400ff04a7ac */ /* 0x000ee40008000800 */
[----:B---3--:R-:W-:Y:S04]  /*51b0*/  @!UP2 USHF.R.U32.HI UR6, URZ, UR4, UR6 ;  /* 0x00000004ff06a299 */ /* 0x008fe80008011606 */
[----:B------:R-:W-:Y:S04]  /*51c0*/  @!UP2 USEL UR6, UR13, UR6, !UP0 ;  /* 0x000000060d06a287 */ /* 0x000fe8000c000000 */
[----:B------:R-:W-:Y:S02]  /*51d0*/  @!UP2 UIADD3 UR4, UPT, UPT, -UR8, UR6, URZ ;  /* 0x000000060804a290 */ /* 0x000fe4000fffe1ff */
[----:B------:R-:W-:Y:S02]  /*51e0*/  @!UP2 UIADD3 UR6, UPT, UPT, UR8, -UR6, URZ ;  /* 0x800000060806a290 */ /* 0x000fe4000fffe0ff */
[----:B------:R-:W-:Y:S02]  /*51f0*/  @!UP2 UIMAD UR14, UR4, UR5, UR14 ;  /* 0x00000005040ea2a4 */ /* 0x000fe4000f8e020e */
[----:B------:R-:W-:Y:S01]  /*5200*/  @!UP2 UIMAD UR13, UR6, UR10, UR13 ;  /* 0x0000000a060da2a4 */ /* 0x000fe2000f8e020d */
[----:B------:R-:W-:Y:S11]  /*5210*/  BRA.U UP3, `(.L_x_98) ;  /* 0x0000000103107547 */ /* 0x000ff6000b800000 */
[----:B--2---:R-:W-:Y:S04]  /*5220*/  MOV R0, UR37 ;  /* 0x0000002500007c02 */ /* 0x004fe80008000f00 */
[----:B------:R-:W-:Y:S04]  /*5230*/  SHF.L.U32 R11, R0, 0x1f, RZ ;  /* 0x0000001f000b7819 */ /* 0x000fe800000006ff */
[----:B------:R-:W2:Y:S02]  /*5240*/  SYNCS.PHASECHK.TRANS64.TRYWAIT P2, [UR21+0x1a8], R11 ;  /* 0x0001a80bff0075a7 */ /* 0x000ea40008041115 */
[----:B--2---:R-:W-:Y:S05]  /*5250*/  @!P2 BRA `(.L_x_99) ;  /* 0x000000500080a947 */ /* 0x004fea0003800000 */
.L_x_98:
[----:B------:R-:W-:Y:S05]  /*5260*/  @!P1 BRA `(.L_x_100) ;  /* 0x0000000000309947 */ /* 0x000fea0003800000 */
[----:B------:R-:W-:Y:S01]  /*5270*/  ISETP.NE.U32.AND P1, PT, R2, RZ, PT ;  /* 0x000000ff0200720c */ /* 0x000fe20003f25070 */
[----:B------:R-:W3:Y:S01]  /*5280*/  LDCU.64 UR4, c[0x0][0x358] ;  /* 0x00006b00ff0477ac */ /* 0x000ee20008000a00 */
[----:B------:R-:W-:Y:S02]  /*5290*/  IMAD.MOV.U32 R145, RZ, RZ, 0x1 ;  /* 0x00000001ff917424 */ /* 0x000fe400078e00ff */
[----:B------:R-:W-:Y:S11]  /*52a0*/  ISETP.NE.AND.EX P1, PT, R3, RZ, PT, P1 ;  /* 0x000000ff0300720c */ /* 0x000ff60003f25310 */
[----:B------:R-:W-:Y:S02]  /*52b0*/  @!UPT UIADD3 URZ, UPT, UPT, URZ, URZ, URZ ;  /* 0x000000fffffff290 */ /* 0x000fe4000fffe0ff */
[----:B--2---:R-:W2:Y:S01]  /*52c0*/  @P1 LDC.64 R10, c[0x0][0x888] ;  /* 0x00022200ff0a1b82 */ /* 0x004ea20000000a00 */
[----:B------:R-:W-:Y:S04]  /*52d0*/  @P1 IMAD R0, R4, UR36, RZ ;  /* 0x0000002404001c24 */ /* 0x000fe8000f8e02ff */
[----:B--2---:R-:W-:Y:S04]  /*52e0*/  @P1 IMAD.WIDE R10, R0, 0x4, R10 ;  /* 0x00000004000a1825 */ /* 0x004fe800078e020a */
[----:B------:R-:W-:Y:S01]  /*52f0*/  HFMA2 R0, -RZ, RZ, 0, 5.9604644775390625e-08 ;  /* 0x00000001ff007431 */ /* 0x000fe200000001ff */
[----:B---3-5:R3:W5:Y:S04]  /*5300*/  @P1 LDG.E R72, desc[UR4][R10.64] ;  /* 0x000000040a481981 */ /* 0x028768000c1e1900 */
[----:B------:R-:W-:Y:S01]  /*5310*/  @!P1 PRMT R145, R0, 0x7610, R145 ;  /* 0x0000761000919816 */ /* 0x000fe20000000091 */
[----:B---3--:R-:W4:Y:S06]  /*5320*/  @!P1 LDC R72, c[0x0][0x880] ;  /* 0x00022000ff489b82 */ /* 0x008f2c0000000800 */
.L_x_100:
[----:B----45:R-:W-:Y:S01]  /*5330*/  @!P0 ISETP.EQ.AND P1, PT, R72, RZ, PT ;  /* 0x000000ff4800820c */ /* 0x030fe20003f22270 */
[----:B------:R-:W-:Y:S01]  /*5340*/  @!UPT UIADD3 URZ, UPT, UPT, URZ, URZ, URZ ;  /* 0x000000fffffff290 */ /* 0x000fe2000fffe0ff */
[----:B------:R-:W-:Y:S11]  /*5350*/  @!P0 BRA `(.L_x_101) ;  /* 0x0000000000188947 */ /* 0x000ff60003800000 */
[----:B------:R-:W-:Y:S02]  /*5360*/  LOP3.LUT P0, RZ, R145, 0xff, RZ, 0xc0, !PT ;  /* 0x000000ff91ff7812 */ /* 0x000fe4000780c0ff */
[----:B------:R-:W-:Y:S04]  /*5370*/  ISETP.NE.U32.AND P1, PT, R2, RZ, PT ;  /* 0x000000ff0200720c */ /* 0x000fe80003f25070 */
[----:B------:R-:W-:Y:S04]  /*5380*/  ISETP.NE.AND.EX P1, PT, R3, RZ, PT, P1 ;  /* 0x000000ff0300720c */ /* 0x000fe80003f25310 */
[----:B------:R-:W-:Y:S03]  /*5390*/  PLOP3.LUT P1, PT, P1, PT, PT, 0x8, 0x80 ;  /* 0x000000000080781c */ /* 0x000fe60000f2e170 */
[----:B------:R-:W-:Y:S11]  /*53a0*/  @P0 ISETP.EQ.AND P1, PT, R72, RZ, PT ;  /* 0x000000ff4800020c */ /* 0x000ff60003f22270 */
[----:B------:R-:W-:Y:S02]  /*53b0*/  @!UPT UIADD3 URZ, UPT, UPT, URZ, URZ, URZ ;  /* 0x000000fffffff290 */ /* 0x000fe4000fffe0ff */
.L_x_101:
[----:B------:R-:W3:Y:S01]  /*53c0*/  SYNCS.PHASECHK.TRANS64.TRYWAIT P2, [UR21+0x190], R9 ;  /* 0x00019009ff0075a7 */ /* 0x000ee20008041115 */
[----:B------:R-:W-:Y:S04]  /*53d0*/  ELECT P0, URZ, PT ;  /* 0x0000000000ff782f */ /* 0x000fe80003800000 */
[----:B------:R-:W-:Y:S11]  /*53e0*/  PLOP3.LUT P1, PT, P1, P0, PT, 0xf2, 0x2f ;  /* 0x00000000002f781c */ /* 0x000ff60000f21e72 */
[----:B------:R-:W-:Y:S02]  /*53f0*/  @!UPT UIADD3 URZ, UPT, UPT, URZ, URZ, URZ ;  /* 0x000000fffffff290 */ /* 0x000fe4000fffe0ff */
[----:B------:R-:W-:Y:S05]  /*5400*/  @!P1 IADD3 R8, P0, PT, R16, 0x580, RZ ;  /* 0x0000058010089810 */ /* 0x000fea0007f1e0ff */
[----:B------:R-:W-:Y:S01]  /*5410*/  @!P1 IMAD.X R6, RZ, RZ, R17, P0 ;  /* 0x000000ffff069224 */ /* 0x000fe200000e0611 */
[----:B---3--:R-:W-:Y:S07]  /*5420*/  @!P2 BRA `(.L_x_102) ;  /* 0x000000500024a947 */ /* 0x008fee0003800000 */
.L_x_203:
[----:B------:R-:W-:Y:S01]  /*5430*/  @!P1 R2UR UR5, R8 ;  /* 0x00000000080592ca */ /* 0x000fe200000e0000 */
[----:B------:R-:W-:Y:S01]  /*5440*/  VOTEU.ALL UP0, P1 ;  /* 0x0000000000ff7886 */ /* 0x000fe20000800000 */
[----:B------:R-:W-:Y:S01]  /*5450*/  @!P1 R2UR UR4, R6 ;  /* 0x00000000060492ca */ /* 0x000fe200000e0000 */
[----:B--2---:R-:W-:Y:S01]  /*5460*/  @!P1 IMAD.MOV.U32 R0, RZ, RZ, 0x2000 ;  /* 0x00002000ff009424 */ /* 0x004fe200078e00ff */
[----:B------:R-:W-:Y:S01]  /*5470*/  UMOV UR8, 0x0 ;  /* 0x0000000000087882 */ /* 0x000fe20000000000 */
[----:B------:R-:W-:Y:S01]  /*5480*/  UMOV UR9, 0x10000000 ;  /* 0x1000000000097882 */ /* 0x000fe20000000000 */
[----:B------:R-:W-:Y:S01]  /*5490*/  @!UP0 UIADD3 UR16, UPT, UPT, UR21, 0x400, URZ ;  /* 0x0000040015108890 */ /* 0x000fe2000fffe0ff */
[----:B------:R-:W-:Y:S01]  /*54a0*/  VIADD R14, R14, 0x1 ;  /* 0x000000010e0e7836 */ /* 0x000fe20000000000 */
[----:B------:R-:W-:Y:S01]  /*54b0*/  VOTEU.ALL UP0, P1 ;  /* 0x0000000000ff7886 */ /* 0x000fe20000800000 */
[----:B------:R-:W-:Y:S01]  /*54c0*/  UMOV UR20, UR36 ;  /* 0x0000002400147c82 */ /* 0x000fe20008000000 */
[----:B------:R-:W-:Y:S03]  /*54d0*/  UPRMT UR6, UR45, 0x654, UR17 ;  /* 0x000006542d067896 */ /* 0x000fe60008000011 */
[----:B------:R-:W-:Y:S02]  /*54e0*/  IMAD.U32 R10, RZ, RZ, UR5 ;  /* 0x00000005ff0a7e24 */ /* 0x000fe4000f8e00ff */
[----:B------:R-:W-:Y:S03]  /*54f0*/  IMAD.U32 R11, RZ, RZ, UR4 ;  /* 0x00000004ff0b7e24 */ /* 0x000fe6000f8e00ff */
[----:B------:R-:W-:Y:S02]  /*5500*/  @!P1 R2UR UR4, R10 ;  /* 0x000000000a0492ca */ /* 0x000fe400000e0000 */
[----:B------:R-:W-:Y:S11]  /*5510*/  @!P1 R2UR UR5, R11 ;  /* 0x000000000b0592ca */ /* 0x000ff600000e0000 */
[----:B------:R-:W-:Y:S02]  /*5520*/  @!UPT UIADD3 URZ, UPT, UPT, URZ, URZ, URZ ;  /* 0x000000fffffff290 */ /* 0x000fe4000fffe0ff */
[----:B------:R2:W-:Y:S01]  /*5530*/  @!UP0 UTMALDG.3D [UR16], [UR4], desc[UR8] ;  /* 0x00000810040085b4 */ /* 0x0005e20008011000 */
[----:B------:R2:W-:Y:S01]  /*5540*/  @!P1 SYNCS.ARRIVE.TRANS64.RED.A0TR RZ, [UR21+0x180], R0 ;  /* 0x00018000ffff99a7 */ /* 0x0005e20008300415 */
[----:B------:R-:W-:Y:S01]  /*5550*/  SYNCS.ARRIVE.TRANS64.RED.A1T0 RZ, [UR6], RZ ;  /* 0x000000ffffff79a7 */ /* 0x000fe20008100406 */
[----:B------:R-:W3:Y:S02]  /*5560*/  SYNCS.PHASECHK.TRANS64.TRYWAIT P0, [UR21+0x198], R9 ;  /* 0x00019809ff0075a7 */ /* 0x000ee40008001115 */
[----:B--23--:R-:W-:Y:S05]  /*5570*/  @!P0 BRA `(.L_x_103) ;  /* 0x0000004c00e88947 */ /* 0x00cfea0003800000 */
.L_x_205:
[----:B------:R-:W-:Y:S01]  /*5580*/  @!P1 IADD3 R6, P0, PT, R16, 0x580, RZ ;  /* 0x0000058010069810 */ /* 0x000fe20007f1e0ff */
[----:B------:R-:W-:Y:S01]  /*5590*/  VOTEU.ALL UP0, P1 ;  /* 0x0000000000ff7886 */ /* 0x000fe20000800000 */
[----:B------:R-:W-:Y:S01]  /*55a0*/  UMOV UR6, 0x0 ;  /* 0x0000000000067882 */ /* 0x000fe20000000000 */
[----:B------:R-:W-:Y:S01]  /*55b0*/  UMOV UR7, 0x10000000 ;  /* 0x1000000000077882 */ /* 0x000fe20000000000 */
[----:B------:R-:W-:Y:S01]  /*55c0*/  @!P1 R2UR UR5, R6 ;  /* 0x00000000060592ca */ /* 0x000fe200000e0000 */
[----:B--2---:R-:W-:Y:S01]  /*55d0*/  @!P1 IMAD.X R0, RZ, RZ, R17, P0 ;  /* 0x000000ffff009224 */ /* 0x004fe200000e0611 */
[----:B------:R-:W-:Y:S01]  /*55e0*/  @!UP0 UIADD3 UR10, UPT, UPT, UR18, 0x40, URZ ;  /* 0x00000040120a8890 */ /* 0x000fe2000fffe0ff */
[----:B------:R-:W-:Y:S01]  /*55f0*/  R2UR UR16, R147 ;  /* 0x00000000931072ca */ /* 0x000fe200000e0000 */
[----:B------:R-:W-:Y:S01]  /*5600*/  @!UP0 UIADD3 UR8, UPT, UPT, UR21, 0x2400, URZ ;  /* 0x0000240015088890 */ /* 0x000fe2000fffe0ff */
[----:B------:R-:W-:Y:S01]  /*5610*/  ISETP.NE.AND P0, PT, R14, 0x2, PT ;  /* 0x000000020e00780c */ /* 0x000fe20003f05270 */
[----:B------:R-:W-:Y:S01]  /*5620*/  @!UP0 UIADD3 UR9, UPT, UPT, UR21, 0x188, URZ ;  /* 0x0000018815098890 */ /* 0x000fe2000fffe0ff */
[----:B------:R-:W-:Y:S01]  /*5630*/  @!P1 R2UR UR4, R0 ;  /* 0x00000000000492ca */ /* 0x000fe200000e0000 */
[----:B------:R-:W-:Y:S01]  /*5640*/  VOTEU.ALL UP0, P1 ;  /* 0x0000000000ff7886 */ /* 0x000fe20000800000 */
[----:B------:R-:W-:Y:S01]  /*5650*/  UMOV UR11, UR19 ;  /* 0x00000013000b7c82 */ /* 0x000fe20008000000 */
[----:B------:R-:W-:Y:S01]  /*5660*/  UMOV UR12, UR36 ;  /* 0x00000024000c7c82 */ /* 0x000fe20008000000 */
[----:B------:R-:W-:Y:S01]  /*5670*/  SEL R0, RZ, 0x1, P0 ;  /* 0x00000001ff007807 */ /* 0x000fe20000000000 */
[----:B------:R-:W-:Y:S01]  /*5680*/  UIADD3 UR20, UPT, UPT, UR13, UR63, URZ ;  /* 0x0000003f0d147290 */ /* 0x000fe2000fffe0ff */
[----:B------:R-:W-:Y:S01]  /*5690*/  IMAD.U32 R8, RZ, RZ, UR5 ;  /* 0x00000005ff087e24 */ /* 0x000fe2000f8e00ff */
[----:B------:R-:W-:Y:S01]  /*56a0*/  LOP3.LUT R15, R15, 0x1, RZ, 0x3c, !PT ;  /* 0x000000010f0f7812 */ /* 0x000fe200078e3cff */
[----:B------:R-:W-:Y:S01]  /*56b0*/  UPLOP3.LUT UP3, UPT, UPT, UPT, UPT, 0x80, 0x8 ;  /* 0x000000000008789c */ /* 0x000fe20003f6f070 */
[----:B------:R-:W-:Y:S01]  /*56c0*/  LOP3.LUT R13, R13, R0, RZ, 0x3c, !PT ;  /* 0x000000000d0d7212 */ /* 0x000fe200078e3cff */
[----:B------:R-:W-:Y:S01]  /*56d0*/  UIADD3 UR16, UPT, UPT, UR14, UR16, URZ ;  /* 0x000000100e107290 */ /* 0x000fe2000fffe0ff */
[----:B------:R-:W-:Y:S01]  /*56e0*/  SEL R14, R14, RZ, P0 ;  /* 0x000000ff0e0e7207 */ /* 0x000fe20000000000 */
[----:B------:R-:W-:Y:S01]  /*56f0*/  UMOV UR36, UR26 ;  /* 0x0000001a00247c82 */ /* 0x000fe20008000000 */
[----:B------:R-:W-:Y:S01]  /*5700*/  IMAD.U32 R9, RZ, RZ, UR4 ;  /* 0x00000004ff097e24 */ /* 0x000fe2000f8e00ff */
[----:B------:R-:W-:Y:S04]  /*5710*/  @!P1 R2UR UR4, R8 ;  /* 0x00000000080492ca */ /* 0x000fe800000e0000 */
[----:B------:R-:W-:Y:S11]  /*5720*/  @!P1 R2UR UR5, R9 ;  /* 0x00000000090592ca */ /* 0x000ff600000e0000 */
[----:B------:R-:W-:Y:S02]  /*5730*/  @!UPT UIADD3 URZ, UPT, UPT, URZ, URZ, URZ ;  /* 0x000000fffffff290 */ /* 0x000fe4000fffe0ff */
[----:B------:R2:W-:Y:S01]  /*5740*/  @!UP0 UTMALDG.3D [UR8], [UR4], desc[UR6] ;  /* 0x00000608040085b4 */ /* 0x0005e20008011000 */
[----:B------:R2:W-:Y:S01]  /*5750*/  @!P1 SYNCS.ARRIVE.TRANS64.RED.A0TR RZ, [UR21+0x188], R7 ;  /* 0x00018807ffff99a7 */ /* 0x0005e20008300415 */
[----:B------:R-:W-:Y:S01]  /*5760*/  SYNCS.ARRIVE.TRANS64.RED.A1T0 RZ, [UR33], RZ ;  /* 0x000000ffffff79a7 */ /* 0x000fe20008100421 */
[----:B------:R-:W-:Y:S05]  /*5770*/  BRA.U UP1, `(.L_x_104) ;  /* 0xfffffff501247547 */ /* 0x000fea000b83ffff */
[----:B------:R-:W-:-:S04]  /*5780*/  SHF.L.U32 R3, R15, 0x1f, RZ ;  /* 0x0000001f0f037819 */ /* 0x000fc800000006ff */
[----:B------:R-:W3:Y:S02]  /*5790*/  SYNCS.PHASECHK.TRANS64.TRYWAIT P0, [UR21+0x190], R3 ;  /* 0x00019003ff0075a7 */ /* 0x000ee40008001115 */
[----:B---3--:R-:W-:Y:S05]  /*57a0*/  @!P0 BRA `(.L_x_105) ;  /* 0x0000004c00748947 */ /* 0x008fea0003800000 */
.L_x_207:
[----:B---3--:R-:W-:-:S07]  /*57b0*/  MOV R0, UR21 ;  /* 0x0000001500007c02 */ /* 0x008fce0008000f00 */
.L_x_106:
[----:B---3--:R-:W-:-:S04]  /*57c0*/  SHF.L.U32 R3, R15, 0x1f, RZ ;  /* 0x0000001f0f037819 */ /* 0x008fc800000006ff */
[----:B------:R3:W4:Y:S03]  /*57d0*/  SYNCS.PHASECHK.TRANS64.TRYWAIT P0, [R0+URZ+0x198], R3 ;  /* 0x00019803000075a7 */ /* 0x00072600080011ff */
[----:B----4-:R-:W-:Y:S05]  /*57e0*/  @!P0 NANOSLEEP.SYNCS 0x989680 ;  /* 0x009896800000895d */ /* 0x010fea0003900000 */
[----:B------:R-:W4:Y:S02]  /*57f0*/  @!P0 SYNCS.PHASECHK.TRANS64 P0, [R0+URZ+0x198], R3 ;  /* 0x00019803000085a7 */ /* 0x000f2400080010ff */
[----:B-12-4-:R-:W-:Y:S05]  /*5800*/  @P0 EXIT ;  /* 0x000000000000094d */ /* 0x016fea0003800000 */
[----:B------:R-:W-:Y:S05]  /*5810*/  BRA `(.L_x_106) ;  /* 0xfffffffc00e87947 */ /* 0x000fea000383ffff */
.L_x_95:
[----:B------:R-:W-:-:S06]  /*5820*/  UISETP.GE.AND UP0, UPT, UR17, 0x4, UPT ;  /* 0x000000041100788c */ /* 0x000fcc000bf06270 */
[----:B------:R-:W-:-:S13]  /*5830*/  PLOP3.LUT P0, PT, PT, PT, UP0, 0x80, 0x8 ;  /* 0x000000000008781c */ /* 0x000fda0003f0f008 */
[----:B------:R-:W-:Y:S05]  /*5840*/  @!P0 EXIT ;  /* 0x000000000000894d */ /* 0x000fea0003800000 */
[----:B------:R-:W-:Y:S01]  /*5850*/  BAR.SYNC.DEFER_BLOCKING 0x6, 0xa0 ;  /* 0x0182800000007b1d */ /* 0x000fe20000010000 */
[C---:B------:R-:W-:Y:S01]  /*5860*/  IMAD.SHL.U32 R3, R158.reuse, 0x40, RZ ;  /* 0x000000409e037824 */ /* 0x040fe200078e00ff */
[C---:B------:R-:W-:Y:S01]  /*5870*/  R2P PR, R158.reuse, 0x6 ;  /* 0x000000069e007804 */ /* 0x040fe20000000000 */
[C---:B------:R-:W-:Y:S01]  /*5880*/  IMAD.SHL.U32 R144, R158.reuse, 0x8, RZ ;  /* 0x000000089e907824 */ /* 0x040fe200078e00ff */
[----:B------:R-:W-:Y:S01]  /*5890*/  CS2R R152, SRZ ;  /* 0x0000000000987805 */ /* 0x000fe2000001ff00 */
[----:B------:R-:W-:Y:S01]  /*58a0*/  IMAD.MOV.U32 R155, RZ, RZ, 0x20 ;  /* 0x00000020ff9b7424 */ /* 0x000fe200078e00ff */
[----:B------:R-:W-:Y:S02]  /*58b0*/  UMOV UR44, 0x400 ;  /* 0x00000400002c7882 */ /* 0x000fe40000000000 */
[----:B------:R-:W1:Y:S01]  /*58c0*/  LDC.64 R138, c[0x0][0x8b0] ;  /* 0x00022c00ff8a7b82 */ /* 0x000e620000000a00 */
[----:B------:R-:W-:Y:S01]  /*58d0*/  ULEA UR44, UR45, UR44, 0x18 ;  /* 0x0000002c2d2c7291 */ /* 0x000fe2000f8ec0ff */
[----:B------:R-:W-:Y:S01]  /*58e0*/  LOP3.LUT R7, R3, 0x180, RZ, 0xc0, !PT ;  /* 0x0000018003077812 */ /* 0x000fe200078ec0ff */
[----:B------:R-:W-:Y:S01]  /*58f0*/  IMAD.U32 R69, R158, 0x10000, RZ ;  /* 0x000100009e457824 */ /* 0x000fe200078e00ff */
[----:B------:R-:W-:Y:S01]  /*5900*/  SEL R155, R155, 0xffffffe0, !P2 ;  /* 0xffffffe09b9b7807 */ /* 0x000fe20005000000 */
[----:B------:R-:W-:Y:S01]  /*5910*/  IMAD.MOV.U32 R156, RZ, RZ, 0x10 ;  /* 0x00000010ff9c7424 */ /* 0x000fe200078e00ff */
[----:B------:R-:W-:Y:S01]  /*5920*/  LOP3.LUT R144, R7, 0x30, R144, 0xf8, !PT ;  /* 0x0000003007907812 */ /* 0x000fe200078ef890 */
[----:B------:R-:W-:Y:S01]  /*5930*/  UIADD3 UR4, UPT, UPT, UR44, 0x4400, URZ ;  /* 0x000044002c047890 */ /* 0x000fe2000fffe0ff */
[----:B------:R-:W2:Y:S01]  /*5940*/  LDC.64 R136, c[0x0][0x8a8] ;  /* 0x00022a00ff887b82 */ /* 0x000ea20000000a00 */
[----:B------:R-:W-:Y:S01]  /*5950*/  LOP3.LUT R69, R69, 0x600000, RZ, 0xc0, !PT ;  /* 0x0060000045457812 */ /* 0x000fe200078ec0ff */
[----:B------:R-:W-:Y:S01]  /*5960*/  IMAD.MOV.U32 R68, RZ, RZ, RZ ;  /* 0x000000ffff447224 */ /* 0x000fe200078e00ff */
[----:B------:R-:W-:Y:S01]  /*5970*/  LOP3.LUT R144, R144, 0x1e40, R3, 0xf8, !PT ;  /* 0x00001e4090907812 */ /* 0x000fe200078ef803 */
[----:B------:R-:W-:Y:S01]  /*5980*/  IMAD.MOV.U32 R149, RZ, RZ, RZ ;  /* 0x000000ffff957224 */ /* 0x000fe200078e00ff */
[----:B------:R-:W-:-:S02]  /*5990*/  SEL R156, R156, 0xfffffff0, !P1 ;  /* 0xfffffff09c9c7807 */ /* 0x000fc40004800000 */
[----:B------:R-:W-:Y:S02]  /*59a0*/  CS2R R150, SRZ ;  /* 0x0000000000967805 */ /* 0x000fe4000001ff00 */
[----:B------:R-:W-:Y:S01]  /*59b0*/  SHF.R.S32.HI R3, RZ, 0x4, R155 ;  /* 0x00000004ff037819 */ /* 0x000fe2000001149b */
[----:B------:R-:W-:Y:S01]  /*59c0*/  IMAD.U32 R157, RZ, RZ, UR4 ;  /* 0x00000004ff9d7e24 */ /* 0x000fe2000f8e00ff */
[----:B------:R-:W3:Y:S01]  /*59d0*/  LDS R0, [UR44+0x260] ;  /* 0x0002602cff007984 */ /* 0x000ee20008000800 */
[----:B------:R-:W-:Y:S01]  /*59e0*/  LOP3.LUT R158, R158, 0x60, RZ, 0xc0, !PT ;  /* 0x000000609e9e7812 */ /* 0x000fe200078ec0ff */
[----:B------:R-:W4:Y:S01]  /*59f0*/  LDCU UR58, c[0x0][0x370] ;  /* 0x00006e00ff3a77ac */ /* 0x000f220008000800 */
[----:B------:R-:W-:Y:S01]  /*5a00*/  LEA.HI.SX32 R154, R156, R3, 0x1c ;  /* 0x000000039c9a7211 */ /* 0x000fe200078fe2ff */
[----:B------:R-:W1:Y:S01]  /*5a10*/  LDCU UR43, c[0x0][0xb0c] ;  /* 0x00016180ff2b77ac */ /* 0x000e620008000800 */
[----:B------:R-:W1:Y:S01]  /*5a20*/  LDCU UR39, c[0x0][0xb30] ;  /* 0x00016600ff2777ac */ /* 0x000e620008000800 */
[----:B------:R-:W1:Y:S01]  /*5a30*/  LDCU.64 UR56, c[0x0][0x888] ;  /* 0x00011100ff3877ac */ /* 0x000e620008000a00 */
[----:B------:R-:W1:Y:S01]  /*5a40*/  LDCU.64 UR40, c[0x0][0xb28] ;  /* 0x00016500ff2877ac */ /* 0x000e620008000a00 */
[----:B------:R-:W1:Y:S01]  /*5a50*/  LDCU.64 UR60, c[0x0][0x890] ;  /* 0x00011200ff3c77ac */ /* 0x000e620008000a00 */
[----:B------:R-:W1:Y:S01]  /*5a60*/  LDCU.128 UR52, c[0x0][0xb10] ;  /* 0x00016200ff3477ac */ /* 0x000e620008000c00 */
[----:B------:R-:W1:Y:S01]  /*5a70*/  LDCU UR47, c[0x0][0x374] ;  /* 0x00006e80ff2f77ac */ /* 0x000e620008000800 */
[----:B------:R-:W-:Y:S01]  /*5a80*/  UIADD3 UR62, UPT, UPT, UR44, 0x400, URZ ;  /* 0x000004002c3e7890 */ /* 0x000fe2000fffe0ff */
[----:B-1234-:R-:W-:-:S11]  /*5a90*/  IMAD.IADD R69, R0, 0x1, R69 ;  /* 0x0000000100457824 */ /* 0x01efd600078e0245 */
.L_x_132:
[C---:B------:R-:W-:Y:S02]  /*5aa0*/  LEA R3, R149.reuse, UR44, 0x3 ;  /* 0x0000002c95037c11 */ /* 0x040fe4000f8e18ff */
[----:B------:R-:W-:Y:S02]  /*5ab0*/  SHF.L.U32 R0, R152, 0x1f, RZ ;  /* 0x0000001f98007819 */ /* 0x000fe400000006ff */
[----:B------:R-:W-:Y:S02]  /*5ac0*/  LEA R5, R149, UR44, 0x4 ;  /* 0x0000002c95057c11 */ /* 0x000fe4000f8e20ff */
[----:B-1----:R-:W1:Y:S02]  /*5ad0*/  SYNCS.PHASECHK.TRANS64.TRYWAIT P0, [R3+URZ+0x1b0], R0 ;  /* 0x0001b000030075a7 */ /* 0x002e6400080011ff */
[----:B-1----:R-:W-:Y:S05]  /*5ae0*/  @!P0 BRA `(.L_x_107) ;  /* 0x0000004800bc8947 */ /* 0x002fea0003800000 */
.L_x_208:
        /* <DEDUP_REMOVED lines=11> */
[----:B------:R-:W-:Y:S01]  /*5ba0*/  PLOP3.LUT P0, PT, PT, PT, UP1, 0x80, 0x8 ;  /* 0x000000000008781c */ /* 0x000fe20003f0f018 */
[----:B------:R-:W-:Y:S11]  /*5bb0*/  UP2UR UR46, UPR, URZ, 0x2 ;  /* 0x00000002ff2e7883 */ /* 0x000ff60008000000 */
[----:B------:R-:W-:Y:S01]  /*5bc0*/  @!UPT UIADD3 URZ, UPT, UPT, URZ, URZ, URZ ;  /* 0x000000fffffff290 */ /* 0x000fe2000fffe0ff */
[----:B-1----:R-:W-:Y:S02]  /*5bd0*/  @P0 SHF.R.U32.HI R0, RZ, 0x10, R5 ;  /* 0x00000010ff000819 */ /* 0x002fe40000011605 */
        /* <DEDUP_REMOVED lines=12> */
[----:B------:R-:W2:Y:S01]  /*5ca0*/  LDCU UR12, c[0x0][0xb20] ;  /* 0x00016400ff0c77ac */ /* 0x000ea20008000800 */
[----:B------:R-:W-:Y:S02]  /*5cb0*/  UIMAD.WIDE.U32 UR4, UR47, UR55, URZ ;  /* 0x000000372f0472a5 */ /* 0x000fe4000f8e00ff */
[----:B------:R-:W-:Y:S02]  /*5cc0*/  UIMAD.WIDE.U32 UR6, UR58, UR52, URZ ;  /* 0x000000343a0672a5 */ /* 0x000fe4000f8e00ff */
[----:B------:R-:W-:Y:S02]  /*5cd0*/  UISETP.NE.AND UP0, UPT, UR54, 0x1, UPT ;  /* 0x000000013600788c */ /* 0x000fe4000bf05270 */
[----:B------:R-:W-:Y:S02]  /*5ce0*/  UIMAD.WIDE.U32 UR8, UR37, UR55, URZ ;  /* 0x00000037250872a5 */ /* 0x000fe4000f8e00ff */
[----:B------:R-:W-:Y:S02]  /*5cf0*/  UIMAD.WIDE.U32 UR10, UR38, UR52, URZ ;  /* 0x00000034260a72a5 */ /* 0x000fe4000f8e00ff */
[----:B------:R-:W-:Y:S02]  /*5d00*/  UISETP.NE.AND UP1, UPT, UR43, 0x1, UPT ;  /* 0x000000012b00788c */ /* 0x000fe4000bf25270 */
[----:B------:R-:W-:Y:S01]  /*5d10*/  UISETP.NE.AND UP2, UPT, UR42, 0x1, UPT ;  /* 0x000000012a00788c */ /* 0x000fe2000bf45270 */
[----:B------:R-:W-:Y:S02]  /*5d20*/  UMOV UR4, UR5 ;  /* 0x0000000500047c82 */ /* 0x000fe40008000000 */
[----:B--2---:R-:W-:Y:S03]  /*5d30*/  USHF.R.U32.HI UR5, URZ, UR12, UR4 ;  /* 0x0000000cff057299 */ /* 0x004fe60008011604 */
[----:B------:R-:W-:Y:S02]  /*5d40*/  UMOV UR4, UR7 ;  /* 0x0000000700047c82 */ /* 0x000fe40008000000 */
[----:B------:R-:W-:Y:S02]  /*5d50*/  USHF.R.U32.HI UR7, URZ, UR53, UR4 ;  /* 0x00000035ff077299 */ /* 0x000fe40008011604 */
[----:B------:R-:W-:Y:S02]  /*5d60*/  USEL UR4, UR47, UR5, !UP0 ;  /* 0x000000052f047287 */ /* 0x000fe4000c000000 */
[----:B------:R-:W-:Y:S01]  /*5d70*/  USEL UR7, UR58, UR7, !UP1 ;  /* 0x000000073a077287 */ /* 0x000fe2000c800000 */
[----:B------:R-:W-:Y:S01]  /*5d80*/  UMOV UR5, UR9 ;  /* 0x0000000900057c82 */ /* 0x000fe20008000000 */
[----:B------:R-:W-:Y:S02]  /*5d90*/  UIMAD.WIDE.U32 UR8, UR4, UR40, URZ ;  /* 0x00000028040872a5 */ /* 0x000fe4000f8e00ff */
[----:B------:R-:W-:Y:S03]  /*5da0*/  USHF.R.U32.HI UR6, URZ, UR12, UR5 ;  /* 0x0000000cff067299 */ /* 0x000fe60008011605 */
[----:B------:R-:W-:Y:S01]  /*5db0*/  UMOV UR5, UR11 ;  /* 0x0000000b00057c82 */ /* 0x000fe20008000000 */
[----:B------:R-:W-:Y:S02]  /*5dc0*/  UIMAD.WIDE.U32 UR10, UR7, UR40, URZ ;  /* 0x00000028070a72a5 */ /* 0x000fe4000f8e00ff */
[----:B------:R-:W-:Y:S02]  /*5dd0*/  USHF.R.U32.HI UR12, URZ, UR53, UR5 ;  /* 0x00000035ff0c7299 */ /* 0x000fe40008011605 */
[----:B------:R-:W-:Y:S01]  /*5de0*/  USEL UR6, UR37, UR6, !UP0 ;  /* 0x0000000625067287 */ /* 0x000fe2000c000000 */
[----:B------:R-:W-:Y:S02]  /*5df0*/  UMOV UR5, UR9 ;  /* 0x0000000900057c82 */ /* 0x000fe40008000000 */
[----:B------:R-:W-:Y:S01]  /*5e00*/  UMOV UR10, UR11 ;  /* 0x0000000b000a7c82 */ /* 0x000fe20008000000 */
[----:B------:R-:W-:Y:S02]  /*5e10*/  @UP2 USHF.R.U32.HI UR4, URZ, UR41, UR5 ;  /* 0x00000029ff042299 */ /* 0x000fe40008011605 */
[----:B------:R-:W-:Y:S02]  /*5e20*/  @UP2 USHF.R.U32.HI UR7, URZ, UR41, UR10 ;  /* 0x00000029ff072299 */ /* 0x000fe4000801160a */
[----:B------:R-:W-:Y:S02]  /*5e30*/  UIMAD UR4, UR42, UR4, URZ ;  /* 0x000000042a0472a4 */ /* 0x000fe4000f8e02ff */
[----:B------:R-:W-:Y:S02]  /*5e40*/  UIMAD.WIDE.U32 UR10, UR6, UR40, URZ ;  /* 0x00000028060a72a5 */ /* 0x000fe4000f8e00ff */
[----:B------:R-:W-:Y:S02]  /*5e50*/  USEL UR5, UR38, UR12, !UP1 ;  /* 0x0000000c26057287 */ /* 0x000fe4000c800000 */
[----:B------:R-:W-:Y:S02]  /*5e60*/  UIMAD UR8, UR42, UR7, URZ ;  /* 0x000000072a0872a4 */ /* 0x000fe4000f8e02ff */
[----:B------:R-:W-:Y:S03]  /*5e70*/  UISETP.GE.AND UP0, UPT, UR6, UR4, UPT ;  /* 0x000000040600728c */ /* 0x000fe6000bf06270 */
[----:B------:R-:W-:Y:S01]  /*5e80*/  UMOV UR4, UR11 ;  /* 0x0000000b00047c82 */ /* 0x000fe20008000000 */
[----:B------:R-:W-:Y:S02]  /*5e90*/  UISETP.GE.OR UP0, UPT, UR5, UR8, UP0 ;  /* 0x000000080500728c */ /* 0x000fe40008706670 */
[----:B------:R-:W-:Y:S02]  /*5ea0*/  USHF.R.U32.HI UR4, URZ, UR41, UR4 ;  /* 0x00000029ff047299 */ /* 0x000fe40008011604 */
[----:B------:R-:W-:Y:S02]  /*5eb0*/  UIMAD.WIDE.U32 UR8, UR5, UR40, URZ ;  /* 0x00000028050872a5 */ /* 0x000fe4000f8e00ff */
[----:B------:R-:W-:Y:S02]  /*5ec0*/  USEL UR11, UR6, UR4, !UP2 ;  /* 0x00000004060b7287 */ /* 0x000fe4000d000000 */
[----:B------:R-:W-:Y:S02]  /*5ed0*/  UIADD3 UR8, UPT, UPT, -UR5, URZ, URZ ;  /* 0x000000ff05087290 */ /* 0x000fe4000fffe1ff */
[----:B------:R-:W-:Y:S01]  /*5ee0*/  UIADD3 UR10, UPT, UPT, -UR11, URZ, URZ ;  /* 0x000000ff0b0a7290 */ /* 0x000fe2000fffe1ff */
[----:B------:R-:W-:Y:S01]  /*5ef0*/  @!UP0 UMOV UR4, UR9 ;  /* 0x0000000900048c82 */ /* 0x000fe20008000000 */
[----:B------:R-:W-:Y:S02]  /*5f00*/  UIADD3 UR9, UPT, UPT, -UR6, URZ, URZ ;  /* 0x000000ff06097290 */ /* 0x000fe4000fffe1ff */
[----:B------:R-:W-:Y:S02]  /*5f10*/  @!UP0 USHF.R.U32.HI UR4, URZ, UR41, UR4 ;  /* 0x00000029ff048299 */ /* 0x000fe40008011604 */
[----:B------:R-:W-:Y:S02]  /*5f20*/  UIMAD UR10, UR42, UR10, UR6 ;  /* 0x0000000a2a0a72a4 */ /* 0x000fe4000f8e0206 */
[----:B------:R-:W-:Y:S04]  /*5f30*/  @!UP0 USEL UR4, UR5, UR4, !UP2 ;  /* 0x0000000405048287 */ /* 0x000fe8000d000000 */
[----:B------:R-:W-:Y:S02]  /*5f40*/  @!UP0 UIMAD UR10, UR7, UR10, UR4 ;  /* 0x0000000a070a82a4 */ /* 0x000fe4000f8e0204 */
[----:B------:R-:W-:Y:S02]  /*5f50*/  @!UP0 UIADD3 UR11, UPT, UPT, UR11, -UR4, URZ ;  /* 0x800000040b0b8290 */ /* 0x000fe4000fffe0ff */
[----:B------:R-:W-:Y:S02]  /*5f60*/  UIMAD UR7, UR43, UR8, UR38 ;  /* 0x000000082b0772a4 */ /* 0x000fe4000f8e0226 */
[----:B------:R-:W-:Y:S02]  /*5f70*/  @!UP0 UIMAD UR6, UR11, UR42, UR5 ;  /* 0x0000002a0b0682a4 */ /* 0x000fe4000f8e0205 */
[----:B------:R-:W-:Y:S01]  /*5f80*/  UIMAD UR4, UR54, UR9, UR37 ;  /* 0x00000009360472a4 */ /* 0x000fe2000f8e0225 */
[----:B------:R-:W-:Y:S02]  /*5f90*/  @!UP0 UMOV UR5, UR10 ;  /* 0x0000000a00058c82 */ /* 0x000fe40008000000 */
[----:B------:R-:W-:Y:S02]  /*5fa0*/  UIMAD UR38, UR5, UR43, UR7 ;  /* 0x0000002b052672a4 */ /* 0x000fe4000f8e0207 */
[----:B------:R-:W-:Y:S11]  /*5fb0*/  UIMAD UR37, UR6, UR54, UR4 ;  /* 0x00000036062572a4 */ /* 0x000ff6000f8e0204 */
[----:B------:R-:W-:Y:S01]  /*5fc0*/  @!UPT UIADD3 URZ, UPT, UPT, URZ, URZ, URZ ;  /* 0x000000fffffff290 */ /* 0x000fe2000fffe0ff */
.L_x_108:
[----:B------:R-:W-:Y:S01]  /*5fd0*/  UISETP.NE.AND UP0, UPT, UR39, 0x1, UPT ;  /* 0x000000012700788c */ /* 0x000fe2000bf05270 */
[----:B------:R-:W-:Y:S01]  /*5fe0*/  IADD3 R149, PT, PT, R149, 0x1, RZ ;  /* 0x0000000195957810 */ /* 0x000fe20007ffe0ff */
[----:B------:R-:W-:Y:S02]  /*5ff0*/  USHF.L.U32 UR50, UR16, 0x7, URZ ;  /* 0x0000000710327899 */ /* 0x000fe400080006ff */
[----:B------:R-:W-:Y:S07]  /*6000*/  USHF.L.U32 UR49, UR20, 0x7, URZ ;  /* 0x0000000714317899 */ /* 0x000fee00080006ff */
[----:B------:R-:W2:Y:S01]  /*6010*/  @!UP0 LDCU.128 UR12, c[0x0][0xb10] ;  /* 0x00016200ff0c87ac */ /* 0x000ea20008000c00 */
[----:B------:R-:W3:Y:S01]  /*6020*/  @!UP0 LDCU UR5, c[0x0][0xb0c] ;  /* 0x00016180ff0587ac */ /* 0x000ee20008000800 */
[----:B------:R-:W4:Y:S01]  /*6030*/  @!UP0 LDCU UR10, c[0x0][0xb20] ;  /* 0x00016400ff0a87ac */ /* 0x000f220008000800 */
[----:B--2---:R-:W-:Y:S02]  /*6040*/  UIMAD.WIDE.U32 UR8, UR38, UR12, URZ ;  /* 0x0000000c260872a5 */ /* 0x004fe4000f8e00ff */
[----:B------:R-:W-:Y:S02]  /*6050*/  UIMAD.WIDE.U32 UR6, UR37, UR15, URZ ;  /* 0x0000000f250672a5 */ /* 0x000fe4000f8e00ff */
[----:B------:R-:W-:Y:S03]  /*6060*/  @!UP0 UISETP.NE.AND UP1, UPT, UR14, 0x1, UPT ;  /* 0x000000010e00888c */ /* 0x000fe6000bf25270 */
[----:B------:R-:W-:Y:S01]  /*6070*/  @!UP0 UMOV UR4, UR9 ;  /* 0x0000000900048c82 */ /* 0x000fe20008000000 */
[----:B---3--:R-:W-:Y:S02]  /*6080*/  @!UP0 UISETP.NE.AND UP2, UPT, UR5, 0x1, UPT ;  /* 0x000000010500888c */ /* 0x008fe4000bf45270 */
[----:B------:R-:W-:Y:S01]  /*6090*/  @!UP0 USHF.R.U32.HI UR4, URZ, UR13, UR4 ;  /* 0x0000000dff048299 */ /* 0x000fe20008011604 */
[----:B------:R-:W-:Y:S02]  /*60a0*/  @!UP0 UMOV UR6, UR7 ;  /* 0x0000000700068c82 */ /* 0x000fe40008000000 */
[----:B----4-:R-:W-:Y:S02]  /*60b0*/  @!UP0 USHF.R.U32.HI UR6, URZ, UR10, UR6 ;  /* 0x0000000aff068299 */ /* 0x010fe40008011606 */
[----:B------:R-:W-:Y:S02]  /*60c0*/  @!UP0 USEL UR7, UR38, UR4, !UP2 ;  /* 0x0000000426078287 */ /* 0x000fe4000d000000 */
[----:B------:R-:W-:Y:S04]  /*60d0*/  @!UP0 USEL UR6, UR37, UR6, !UP1 ;  /* 0x0000000625068287 */ /* 0x000fe8000c800000 */
[----:B------:R-:W-:Y:S02]  /*60e0*/  @!UP0 UIADD3 UR4, UPT, UPT, -UR7, UR6, URZ ;  /* 0x0000000607048290 */ /* 0x000fe4000fffe1ff */
[----:B------:R-:W-:Y:S02]  /*60f0*/  @!UP0 UIADD3 UR6, UPT, UPT, UR7, -UR6, URZ ;  /* 0x8000000607068290 */ /* 0x000fe4000fffe0ff */
[----:B------:R-:W-:Y:S02]  /*6100*/  @!UP0 UIMAD UR38, UR4, UR5, UR38 ;  /* 0x00000005042682a4 */ /* 0x000fe4000f8e0226 */
[----:B------:R-:W-:Y:S02]  /*6110*/  @!UP0 UIMAD UR37, UR6, UR14, UR37 ;  /* 0x0000000e062582a4 */ /* 0x000fe4000f8e0225 */
[----:B------:R-:W-:Y:S09]  /*6120*/  ULOP3.LUT UP0, URZ, UR62, 0x1b0, URZ, 0xc0, !UPT ;  /* 0x000001b03eff7892 */ /* 0x000ff2000f80c0ff */
[----:B------:R-:W-:Y:S05]  /*6130*/  BRA.U !UP0, `(.L_x_109) ;  /* 0x0000000108407547 */ /* 0x000fea000b800000 */
[----:B------:R-:W2:Y:S01]  /*6140*/  LDCU.64 UR8, c[0x4][0x80] ;  /* 0x01001000ff0877ac */ /* 0x000ea20008000a00 */
[----:B------:R-:W-:Y:S01]  /*6150*/  MOV R3, 0x0 ;  /* 0x0000000000037802 */ /* 0x000fe20000000f00 */
[----:B------:R-:W-:Y:S02]  /*6160*/  HFMA2 R12, -RZ, RZ, 0, 5.9604644775390625e-08 ;  /* 0x00000001ff0c7431 */ /* 0x000fe400000001ff */
[----:B------:R-:W-:Y:S02]  /*6170*/  IMAD.MOV.U32 R8, RZ, RZ, 0x70 ;  /* 0x00000070ff087424 */ /* 0x000fe400078e00ff */
[----:B------:R-:W-:Y:S01]  /*6180*/  IMAD.MOV.U32 R13, RZ, RZ, RZ ;  /* 0x000000ffff0d7224 */ /* 0x000fe200078e00ff */
[----:B------:R-:W3:Y:S01]  /*6190*/  LDCU.64 UR6, c[0x4][0x88] ;  /* 0x01001100ff0677ac */ /* 0x000ee20008000a00 */
[----:B------:R-:W4:Y:S01]  /*61a0*/  LDC.64 R2, c[0x4][R3] ;  /* 0x0100000003027b82 */ /* 0x000f220000000a00 */
[----:B------:R-:W1:Y:S01]  /*61b0*/  LDCU.64 UR4, c[0x4][0x8] ;  /* 0x01000100ff0477ac */ /* 0x000e620008000a00 */
[----:B--2---:R-:W-:Y:S01]  /*61c0*/  MOV R5, UR9 ;  /* 0x0000000900057c02 */ /* 0x004fe20008000f00 */
[----:B------:R-:W-:Y:S01]  /*61d0*/  IMAD.U32 R4, RZ, RZ, UR8 ;  /* 0x00000008ff047e24 */ /* 0x000fe2000f8e00ff */
[----:B---3--:R-:W-:Y:S01]  /*61e0*/  MOV R7, UR7 ;  /* 0x0000000700077c02 */ /* 0x008fe20008000f00 */
[----:B------:R-:W-:Y:S01]  /*61f0*/  IMAD.U32 R6, RZ, RZ, UR6 ;  /* 0x00000006ff067e24 */ /* 0x000fe2000f8e00ff */
[----:B-1----:R-:W-:Y:S01]  /*6200*/  MOV R11, UR5 ;  /* 0x00000005000b7c02 */ /* 0x002fe20008000f00 */
[----:B------:R-:W-:Y:S02]  /*6210*/  IMAD.U32 R10, RZ, RZ, UR4 ;  /* 0x00000004ff0a7e24 */ /* 0x000fe4000f8e00ff */
[----:B------:R-:W-:Y:S07]  /*6220*/  LEPC R20, `(.L_x_109) ;  /* 0x000000001014794e */ /* 0x000fee0000000000 */
[----:B----45:R-:W-:Y:S05]  /*6230*/  CALL.ABS.NOINC R2 ;  /* 0x0000000002007343 */ /* 0x030fea0003c00000 */
.L_x_109:
[----:B------:R-:W-:Y:S01]  /*6240*/  LOP3.LUT P0, RZ, R157, 0x1b0, RZ, 0xc0, !PT ;  /* 0x000001b09dff7812 */ /* 0x000fe2000780c0ff */
[----:B------:R-:W-:Y:S11]  /*6250*/  BSSY.RECONVERGENT B6, `(.L_x_110) ;  /* 0x0000013000067945 */ /* 0x000ff60003800200 */
[----:B------:R-:W-:Y:S01]  /*6260*/  @!UPT UIADD3 URZ, UPT, UPT, URZ, URZ, URZ ;  /* 0x000000fffffff290 */ /* 0x000fe2000fffe0ff */
[----:B------:R-:W-:Y:S05]  /*6270*/  @!P0 BRA `(.L_x_111) ;  /* 0x0000000000408947 */ /* 0x000fea0003800000 */
        /* <DEDUP_REMOVED lines=16> */
.L_x_111:
[----:B------:R-:W-:Y:S05]  /*6380*/  BSYNC.RECONVERGENT B6 ;  /* 0x0000000000067941 */ /* 0x000fea0003800200 */
.L_x_110:
[----:B------:R-:W-:Y:S01]  /*6390*/  R2UR UR4, R148 ;  /* 0x00000000940472ca */ /* 0x000fe200000e0000 */
[----:B------:R-:W-:Y:S01]  /*63a0*/  UISETP.NE.U32.AND UP0, UPT, UR60, URZ, UPT ;  /* 0x000000ff3c00728c */ /* 0x000fe2000bf05070 */
[----:B------:R-:W-:Y:S02]  /*63b0*/  ISETP.NE.U32.AND P4, PT, R138, RZ, PT ;  /* 0x000000ff8a00720c */ /* 0x000fe40003f85070 */
[----:B------:R-:W-:Y:S01]  /*63c0*/  ISETP.NE.U32.AND P2, PT, RZ, UR56, PT ;  /* 0x00000038ff007c0c */ /* 0x000fe2000bf45070 */
[----:B------:R-:W-:Y:S01]  /*63d0*/  UISETP.NE.AND.EX UP1, UPT, UR61, URZ, UPT, UP0 ;  /* 0x000000ff3d00728c */ /* 0x000fe2000bf25300 */
[----:B------:R-:W-:Y:S01]  /*63e0*/  ISETP.NE.AND.EX P4, PT, R139, RZ, PT, P4 ;  /* 0x000000ff8b00720c */ /* 0x000fe20003f85340 */
[----:B------:R-:W-:Y:S01]  /*63f0*/  UPLOP3.LUT UP0, UPT, UPT, UPT, UPT, 0x40, 0x4 ;  /* 0x000000000004789c */ /* 0x000fe20003f0e870 */
[----:B------:R-:W-:Y:S05]  /*6400*/  ISETP.NE.AND.EX P2, PT, RZ, UR57, PT, P2 ;  /* 0x00000039ff007c0c */ /* 0x000fea000bf45320 */
[----:B------:R-:W-:Y:S06]  /*6410*/  UISETP.NE.AND UP2, UPT, UR4, URZ, UPT ;  /* 0x000000ff0400728c */ /* 0x000fec000bf45270 */
[----:B------:R-:W-:Y:S05]  /*6420*/  PLOP3.LUT P1, PT, PT, PT, UP2, 0x80, 0x8 ;  /* 0x000000000008781c */ /* 0x000fea0003f2f028 */
[----:B------:R-:W-:Y:S06]  /*6430*/  @UP2 UPLOP3.LUT UP0, UPT, UPT, UPT, UP1, 0x80, 0x8 ;  /* 0x000000000008289c */ /* 0x000fec0003f0f010 */
[----:B------:R-:W-:Y:S01]  /*6440*/  PLOP3.LUT P0, PT, PT, PT, UP0, 0x80, 0x8 ;  /* 0x000000000008781c */ /* 0x000fe20003f0f008 */
[----:B------:R-:W-:Y:S01]  /*6450*/  @!UPT UIADD3 URZ, UPT, UPT, URZ, URZ, URZ ;  /* 0x000000fffffff290 */ /* 0x000fe2000fffe0ff */
[----:B------:R-:W-:Y:S11]  /*6460*/  BRA.U !UP1, `(.L_x_112) ;  /* 0x00000001093c7547 */ /* 0x000ff6000b800000 */
[----:B------:R-:W-:Y:S01]  /*6470*/  UISETP.NE.U32.AND UP0, UPT, UR56, URZ, UPT ;  /* 0x000000ff3800728c */ /* 0x000fe2000bf05070 */
[----:B-1----:R-:W-:Y:S01]  /*6480*/  HFMA2 R0, -RZ, RZ, 0, 5.9604644775390625e-08 ;  /* 0x00000001ff007431 */ /* 0x002fe200000001ff */
[----:B------:R-:W1:Y:S01]  /*6490*/  LDCU.64 UR8, c[0x0][0x358] ;  /* 0x00006b00ff0877ac */ /* 0x000e620008000a00 */
[----:B------:R-:W-:Y:S01]  /*64a0*/  IMAD.MOV.U32 R145, RZ, RZ, 0x1 ;  /* 0x00000001ff917424 */ /* 0x000fe200078e00ff */
[----:B------:R-:W-:Y:S06]  /*64b0*/  UISETP.NE.AND.EX UP0, UPT, UR57, URZ, UPT, UP0 ;  /* 0x000000ff3900728c */ /* 0x000fec000bf05300 */
[----:B------:R-:W-:Y:S05]  /*64c0*/  PLOP3.LUT P3, PT, PT, PT, UP0, 0x80, 0x8 ;  /* 0x000000000008781c */ /* 0x000fea0003f6f008 */
[----:B------:R-:W2:Y:S01]  /*64d0*/  @UP0 LDCU.64 UR4, c[0x0][0x888] ;  /* 0x00011100ff0407ac */ /* 0x000ea20008000a00 */
[----:B------:R-:W-:Y:S07]  /*64e0*/  @UP0 UIMAD UR6, UR36, UR60, URZ ;  /* 0x0000003c240602a4 */ /* 0x000fee000f8e02ff */
[----:B------:R-:W-:Y:S01]  /*64f0*/  @!P3 PRMT R145, R0, 0x7610, R145 ;  /* 0x000076100091b816 */ /* 0x000fe20000000091 */
[----:B--2---:R-:W-:Y:S06]  /*6500*/  @UP0 UIMAD.WIDE UR4, UR6, 0x4, UR4 ;  /* 0x00000004060408a5 */ /* 0x004fec000f8e0204 */
[----:B------:R-:W-:Y:S01]  /*6510*/  IMAD.U32 R2, RZ, RZ, UR4 ;  /* 0x00000004ff027e24 */ /* 0x000fe2000f8e00ff */
[----:B------:R-:W-:Y:S04]  /*6520*/  MOV R3, UR5 ;  /* 0x0000000500037c02 */ /* 0x000fe80008000f00 */
[----:B------:R-:W2:Y:S01]  /*6530*/  @!UP0 LDCU UR4, c[0x0][0x880] ;  /* 0x00011000ff0487ac */ /* 0x000ea20008000800 */
[----:B-1---5:R3:W5:Y:S02]  /*6540*/  @P3 LDG.E R72, desc[UR8][R2.64] ;  /* 0x0000000802483981 */ /* 0x022764000c1e1900 */
[----:B--23--:R-:W-:Y:S02]  /*6550*/  @!P3 IMAD.U32 R72, RZ, RZ, UR4 ;  /* 0x00000004ff48be24 */ /* 0x00cfe4000f8e00ff */
.L_x_112:
[----:B------:R-:W-:Y:S05]  /*6560*/  @!P4 BRA `(.L_x_113) ;  /* 0x000000000024c947 */ /* 0x000fea0003800000 */
[----:B------:R-:W-:Y:S01]  /*6570*/  ISETP.NE.U32.AND P3, PT, R136, RZ, PT ;  /* 0x000000ff8800720c */ /* 0x000fe20003f65070 */
[----:B------:R-:W2:Y:S03]  /*6580*/  LDCU.64 UR4, c[0x0][0x358] ;  /* 0x00006b00ff0477ac */ /* 0x000ea60008000a00 */
[----:B------:R-:W-:Y:S11]  /*6590*/  ISETP.NE.AND.EX P3, PT, R137, RZ, PT, P3 ;  /* 0x000000ff8900720c */ /* 0x000ff60003f65330 */
[----:B------:R-:W-:Y:S02]  /*65a0*/  @!UPT UIADD3 URZ, UPT, UPT, URZ, URZ, URZ ;  /* 0x000000fffffff290 */ /* 0x000fe4000fffe0ff */
[----:B------:R-:W3:Y:S01]  /*65b0*/  @P3 LDC.64 R2, c[0x0][0x8a8] ;  /* 0x00022a00ff023b82 */ /* 0x000ee20000000a00 */
[----:B-1----:R-:W-:Y:S04]  /*65c0*/  @P3 IMAD R0, R138, UR36, RZ ;  /* 0x000000248a003c24 */ /* 0x002fe8000f8e02ff */
[----:B---3--:R-:W-:Y:S05]  /*65d0*/  @P3 IMAD.WIDE R2, R0, 0x4, R2 ;  /* 0x0000000400023825 */ /* 0x008fea00078e0202 */
[----:B--2--5:R2:W5:Y:S02]  /*65e0*/  @P3 LDG.E R70, desc[UR4][R2.64] ;  /* 0x0000000402463981 */ /* 0x024564000c1e1900 */
[----:B--2---:R-:W3:Y:S02]  /*65f0*/  @!P3 LDC R70, c[0x0][0x8a0] ;  /* 0x00022800ff46bb82 */ /* 0x004ee40000000800 */
.L_x_113:
[----:B-----5:R-:W-:Y:S01]  /*6600*/  ISETP.NE.AND P4, PT, R72, RZ, PT ;  /* 0x000000ff4800720c */ /* 0x020fe20003f85270 */
[----:B------:R-:W-:Y:S01]  /*6610*/  BSSY B1, `(.L_x_114) ;  /* 0x0000048000017945 */ /* 0x000fe20003800000 */
[----:B------:R-:W-:Y:S01]  /*6620*/  SEL R7, RZ, 0xffffffff, P2 ;  /* 0xffffffffff077807 */ /* 0x000fe20001000000 */
[----:B------:R-:W-:Y:S01]  /*6630*/  IMAD.MOV.U32 R79, RZ, RZ, 0x1 ;  /* 0x00000001ff4f7424 */ /* 0x000fe200078e00ff */
[----:B------:R-:W-:Y:S01]  /*6640*/  LOP3.LUT P3, RZ, R145, 0xff, RZ, 0xc0, !PT ;  /* 0x000000ff91ff7812 */ /* 0x000fe2000786c0ff */
[C---:B------:R-:W-:Y:S01]  /*6650*/  IMAD R71, R68.reuse, 0x80, R69 ;  /* 0x0000008044477824 */ /* 0x040fe200078e0245 */
[----:B-1----:R-:W-:Y:S02]  /*6660*/  @P1 SEL R0, RZ, 0xffffffff, P4 ;  /* 0xffffffffff001807 */ /* 0x002fe40002000000 */
[----:B------:R-:W-:Y:S02]  /*6670*/  CS2R R90, SRZ ;  /* 0x00000000005a7805 */ /* 0x000fe4000001ff00 */
[----:B------:R-:W-:Y:S02]  /*6680*/  LEA R3, R151, UR44, 0x3 ;  /* 0x0000002c97037c11 */ /* 0x000fe4000f8e18ff */
[----:B------:R-:W-:Y:S02]  /*6690*/  CS2R R88, SRZ ;  /* 0x0000000000587805 */ /* 0x000fe4000001ff00 */
[----:B------:R-:W-:Y:S02]  /*66a0*/  @P0 SEL R0, R7, R0, !P3 ;  /* 0x0000000007000207 */ /* 0x000fe40005800000 */
[----:B------:R-:W-:Y:S02]  /*66b0*/  CS2R R86, SRZ ;  /* 0x0000000000567805 */ /* 0x000fe4000001ff00 */
[----:B------:R-:W-:Y:S02]  /*66c0*/  LEA R78, R68, UR44, 0x3 ;  /* 0x0000002c444e7c11 */ /* 0x000fe4000f8e18ff */
[----:B------:R-:W-:Y:S02]  /*66d0*/  CS2R R84, SRZ ;  /* 0x0000000000547805 */ /* 0x000fe4000001ff00 */
[----:B------:R-:W-:Y:S02]  /*66e0*/  @P1 LOP3.LUT R0, R0, 0x1, RZ, 0xc0, !PT ;  /* 0x0000000100001812 */ /* 0x000fe400078ec0ff */
[----:B------:R-:W-:Y:S02]  /*66f0*/  CS2R R82, SRZ ;  /* 0x0000000000527805 */ /* 0x000fe4000001ff00 */
[----:B------:R-:W-:Y:S02]  /*6700*/  SHF.L.U32 R5, R153, 0x1f, RZ ;  /* 0x0000001f99057819 */ /* 0x000fe400000006ff */
[----:B------:R-:W-:Y:S02]  /*6710*/  CS2R R80, SRZ ;  /* 0x0000000000507805 */ /* 0x000fe4000001ff00 */
[----:B------:R-:W-:Y:S02]  /*6720*/  ISETP.NE.U32.OR P6, PT, R0, 0x1, !P1 ;  /* 0x000000010000780c */ /* 0x000fe40004fc5470 */
[----:B------:R-:W-:Y:S02]  /*6730*/  CS2R R94, SRZ ;  /* 0x00000000005e7805 */ /* 0x000fe4000001ff00 */
[----:B------:R-:W-:Y:S02]  /*6740*/  PLOP3.LUT P2, PT, PT, PT, UP1, 0x80, 0x8 ;  /* 0x000000000008781c */ /* 0x000fe40003f4f018 */
[----:B------:R-:W-:Y:S02]  /*6750*/  CS2R R92, SRZ ;  /* 0x00000000005c7805 */ /* 0x000fe4000001ff00 */
[----:B------:R-:W-:Y:S02]  /*6760*/  SEL R0, RZ, 0xffffffff, P4 ;  /* 0xffffffffff007807 */ /* 0x000fe40002000000 */
[----:B------:R-:W-:Y:S03]  /*6770*/  P2R R96, PR, RZ, 0x40 ;  /* 0x00000040ff607803 */ /* 0x000fe60000000000 */
[----:B------:R-:W-:Y:S04]  /*6780*/  @P6 SHF.L.U32 R2, R150, 0x1f, RZ ;  /* 0x0000001f96026819 */ /* 0x000fe800000006ff */
[----:B------:R-:W-:Y:S01]  /*6790*/  @P2 SEL R0, R7, R0, !P3 ;  /* 0x0000000007002207 */ /* 0x000fe20005800000 */
[----:B------:R-:W1:Y:S03]  /*67a0*/  @P6 SYNCS.PHASECHK.TRANS64.TRYWAIT P1, [R3+URZ+0x180], R2 ;  /* 0x00018002030065a7 */ /* 0x000e6600080211ff */
[----:B------:R-:W-:Y:S04]  /*67b0*/  LOP3.LUT R0, R0, 0x1, RZ, 0xc0, !PT ;  /* 0x0000000100007812 */ /* 0x000fe800078ec0ff */
[----:B------:R-:W-:Y:S04]  /*67c0*/  ISETP.NE.U32.AND P5, PT, R0, 0x1, PT ;  /* 0x000000010000780c */ /* 0x000fe80003fa5070 */
[----:B------:R-:W-:Y:S01]  /*67d0*/  P2R R108, PR, RZ, 0x20 ;  /* 0x00000020ff6c7803 */ /* 0x000fe20000000000 */
[----:B------:R2:W4:Y:S01]  /*67e0*/  SYNCS.PHASECHK.TRANS64.TRYWAIT P0, [R78+URZ+0x1d0], R5 ;  /* 0x0001d0054e0075a7 */ /* 0x00052200080011ff */
[----:B-1----:R-:W-:Y:S01]  /*67f0*/  @P6 SEL R79, RZ, 0x1, !P1 ;  /* 0x00000001ff4f6807 */ /* 0x002fe20004800000 */
[----:B--2---:R-:W-:Y:S06]  /*6800*/  @!P6 BRA `(.L_x_115) ;  /* 0x0000000000a0e947 */ /* 0x004fec0003800000 */
[----:B------:R-:W-:Y:S01]  /*6810*/  @P5 IMAD R7, R151, 0x2000, R144 ;  /* 0x0000200097075824 */ /* 0x000fe200078e0290 */
[----:B------:R-:W-:Y:S01]  /*6820*/  ISETP.NE.AND P1, PT, R79, RZ, PT ;  /* 0x000000ff4f00720c */ /* 0x000fe20003f25270 */
[----:B------:R-:W-:Y:S01]  /*6830*/  BSSY B0, `(.L_x_116) ;  /* 0x0000011000007945 */ /* 0x000fe20003800000 */
[----:B------:R-:W-:Y:S01]  /*6840*/  CS2R R94, SRZ ;  /* 0x00000000005e7805 */ /* 0x000fe2000001ff00 */
[----:B------:R-:W-:Y:S01]  /*6850*/  @P5 VIADD R9, R7, UR44 ;  /* 0x0000002c07095c36 */ /* 0x000fe20008000000 */
[----:B------:R-:W-:Y:S02]  /*6860*/  CS2R R92, SRZ ;  /* 0x00000000005c7805 */ /* 0x000fe4000001ff00 */
[----:B------:R-:W-:Y:S02]  /*6870*/  CS2R R82, SRZ ;  /* 0x0000000000527805 */ /* 0x000fe4000001ff00 */
[----:B------:R-:W-:Y:S01]  /*6880*/  CS2R R80, SRZ ;  /* 0x0000000000507805 */ /* 0x000fe2000001ff00 */
[--C-:B------:R-:W-:Y:S01]  /*6890*/  @P5 IMAD.IADD R6, R156, 0x1, R9.reuse ;  /* 0x000000019c065824 */ /* 0x100fe200078e0209 */
[----:B------:R-:W-:Y:S01]  /*68a0*/  CS2R R86, SRZ ;  /* 0x0000000000567805 */ /* 0x000fe2000001ff00 */
[--C-:B------:R-:W-:Y:S01]  /*68b0*/  @P5 IMAD.IADD R4, R155, 0x1, R9.reuse ;  /* 0x000000019b045824 */ /* 0x100fe200078e0209 */
[----:B------:R-:W-:Y:S01]  /*68c0*/  CS2R R84, SRZ ;  /* 0x0000000000547805 */ /* 0x000fe2000001ff00 */
[----:B------:R-:W-:Y:S01]  /*68d0*/  @P5 IMAD R2, R154, 0x10, R9 ;  /* 0x000000109a025824 */ /* 0x000fe200078e0209 */
[----:B------:R-:W-:Y:S02]  /*68e0*/  CS2R R90, SRZ ;  /* 0x00000000005a7805 */ /* 0x000fe4000001ff00 */
[----:B------:R-:W-:Y:S01]  /*68f0*/  CS2R R88, SRZ ;  /* 0x0000000000587805 */ /* 0x000fe2000001ff00 */
[----:B------:R-:W-:Y:S06]  /*6900*/  @P1 BRA `(.L_x_117) ;  /* 0x00000000000c1947 */ /* 0x000fec0003800000 */
[----:B------:R-:W-:Y:S04]  /*6910*/  SHF.L.U32 R0, R150, 0x1f, RZ ;  /* 0x0000001f96007819 */ /* 0x000fe800000006ff */
[----:B------:R-:W1:Y:S02]  /*6920*/  SYNCS.PHASECHK.TRANS64.TRYWAIT P1, [R3+URZ+0x180], R0 ;  /* 0x00018000030075a7 */ /* 0x000e6400080211ff */
[----:B-1----:R-:W-:Y:S05]  /*6930*/  @!P1 BRA `(.L_x_118) ;  /* 0x0000003c003c9947 */ /* 0x002fea0003800000 */
.L_x_117:
[----:B------:R-:W-:Y:S05]  /*6940*/  BSYNC B0 ;  /* 0x0000000000007941 */ /* 0x000fea0003800000 */
.L_x_116:
[----:B------:R-:W-:Y:S01]  /*6950*/  ISETP.NE.AND P1, PT, R108, RZ, PT ;  /* 0x000000ff6c00720c */ /* 0x000fe20003f25270 */
[----:B-1----:R-:W-:Y:S02]  /*6960*/  VIADD R3, R3, 0x190 ;  /* 0x0000019003037836 */ /* 0x002fe40000000000 */
[----:B------:R-:W-:Y:S02]  /*6970*/  IMAD.U32 R0, RZ, RZ, UR45 ;  /* 0x0000002dff007e24 */ /* 0x000fe4000f8e00ff */
[----:B------:R-:W-:Y:S03]  /*6980*/  VIADD R151, R151, 0x1 ;  /* 0x0000000197977836 */ /* 0x000fe60000000000 */
[----:B------:R-:W-:Y:S05]  /*6990*/  PRMT R0, R0, 0x654, R3 ;  /* 0x0000065400007816 */ /* 0x000fea0000000003 */
[----:B------:R1:W2:Y:S04]  /*69a0*/  @P1 LDS.128 R92, [R7+UR44+0x400] ;  /* 0x0004002c075c1984 */ /* 0x0002a80008000c00 */
[----:B------:R1:W1:Y:S04]  /*69b0*/  @P1 LDS.128 R80, [R6+0x400] ;  /* 0x0004000006501984 */ /* 0x0002680000000c00 */
[----:B------:R1:W1:Y:S04]  /*69c0*/  @P1 LDS.128 R84, [R4+0x400] ;  /* 0x0004000004541984 */ /* 0x0002680000000c00 */
[----:B------:R1:W1:Y:S01]  /*69d0*/  @P1 LDS.128 R88, [R2+0x400] ;  /* 0x0004000002581984 */ /* 0x0002620000000c00 */
[C---:B------:R-:W-:Y:S01]  /*69e0*/  ISETP.NE.AND P1, PT, R151.reuse, 0x2, PT ;  /* 0x000000029700780c */ /* 0x040fe20003f25270 */
[----:B------:R-:W-:Y:S01]  /*69f0*/  @!PT LDS RZ, [RZ] ;  /* 0x00000000fffff984 */ /* 0x000fe20000000800 */
[----:B------:R-:W-:Y:S01]  /*6a00*/  @!PT LDS RZ, [RZ] ;  /* 0x00000000fffff984 */ /* 0x000fe20000000800 */
[----:B------:R-:W-:Y:S01]  /*6a10*/  @!PT LDS RZ, [RZ] ;  /* 0x00000000fffff984 */ /* 0x000fe20000000800 */
[----:B------:R-:W-:Y:S01]  /*6a20*/  @!PT LDS RZ, [RZ] ;  /* 0x00000000fffff984 */ /* 0x000fe20000000800 */
[----:B------:R5:W-:Y:S06]  /*6a30*/  MEMBAR.ALL.CTA ;  /* 0x0000000000007992 */ /* 0x000bec0000008000 */
[----:B-----5:R-:W5:Y:S01]  /*6a40*/  FENCE.VIEW.ASYNC.S ;  /* 0x00000000000073c6 */ /* 0x020f620000000000 */
[----:B------:R-:W-:Y:S02]  /*6a50*/  SEL R3, RZ, 0x1, P1 ;  /* 0x00000001ff037807 */ /* 0x000fe40000800000 */
[----:B------:R-:W-:Y:S02]  /*6a60*/  SEL R151, R151, RZ, P1 ;  /* 0x000000ff97977207 */ /* 0x000fe40000800000 */
[----:B------:R-:W-:Y:S01]  /*6a70*/  LOP3.LUT R150, R150, R3, RZ, 0x3c, !PT ;  /* 0x0000000396967212 */ /* 0x000fe200078e3cff */
[----:B-----5:R1:W-:Y:S06]  /*6a80*/  SYNCS.ARRIVE.TRANS64.RED.A1T0 RZ, [R0+URZ], RZ ;  /* 0x000000ff00ff79a7 */ /* 0x0203ec00081004ff */
.L_x_115:
[----:B------:R-:W-:Y:S05]  /*6a90*/  BSYNC B1 ;  /* 0x0000000000017941 */ /* 0x000fea0003800000 */
.L_x_114:
[----:B------:R-:W-:Y:S04]  /*6aa0*/  SHF.R.U32.HI R3, RZ, 0x15, R71 ;  /* 0x00000015ff037819 */ /* 0x000fe80000011647 */
[----:B------:R-:W-:Y:S01]  /*6ab0*/  LOP3.LUT P1, RZ, R3, 0x3, R146, 0x48, !PT ;  /* 0x0000000303ff7812 */ /* 0x000fe20007824892 */
[----:B------:R-:W-:Y:S01]  /*6ac0*/  @!UPT UIADD3 URZ, UPT, UPT, URZ, URZ, URZ ;  /* 0x000000fffffff290 */ /* 0x000fe2000fffe0ff */
[----:B----4-:R-:W-:Y:S11]  /*6ad0*/  @P0 BRA `(.L_x_119) ;  /* 0x0000000000080947 */ /* 0x010ff60003800000 */
[----:B------:R-:W4:Y:S02]  /*6ae0*/  SYNCS.PHASECHK.TRANS64.TRYWAIT P0, [R78+URZ+0x1d0], R5 ;  /* 0x0001d0054e0075a7 */ /* 0x000f2400080011ff */
[----:B----4-:R-:W-:Y:S05]  /*6af0*/  @!P0 BRA `(.L_x_120) ;  /* 0x0000003800e08947 */ /* 0x010fea0003800000 */
.L_x_119:
[----:B------:R-:W-:Y:S05]  /*6b00*/  @!P1 BRA `(.L_x_121) ;  /* 0x0000000000409947 */ /* 0x000fea0003800000 */
[----:B------:R-:W4:Y:S01]  /*6b10*/  LDCU.64 UR8, c[0x4][0x70] ;  /* 0x01000e00ff0877ac */ /* 0x000f220008000a00 */
[----:B------:R-:W-:Y:S01]  /*6b20*/  MOV R3, 0x0 ;  /* 0x0000000000037802 */ /* 0x000fe20000000f00 */
[----:B------:R-:W-:Y:S02]  /*6b30*/  HFMA2 R12, -RZ, RZ, 0, 5.9604644775390625e-08 ;  /* 0x00000001ff0c7431 */ /* 0x000fe400000001ff */
[----:B------:R-:W-:Y:S02]  /*6b40*/  IMAD.MOV.U32 R8, RZ, RZ, 0x192 ;  /* 0x00000192ff087424 */ /* 0x000fe400078e00ff */
[----:B------:R-:W-:Y:S01]  /*6b50*/  IMAD.MOV.U32 R13, RZ, RZ, RZ ;  /* 0x000000ffff0d7224 */ /* 0x000fe200078e00ff */
[----:B------:R-:W5:Y:S01]  /*6b60*/  LDCU.64 UR6, c[0x4][0x78] ;  /* 0x01000f00ff0677ac */ /* 0x000f620008000a00 */
[----:B-1----:R-:W1:Y:S01]  /*6b70*/  LDC.64 R2, c[0x4][R3] ;  /* 0x0100000003027b82 */ /* 0x002e620000000a00 */
[----:B------:R-:W2:Y:S01]  /*6b80*/  LDCU.64 UR4, c[0x4][0x10] ;  /* 0x01000200ff0477ac */ /* 0x000ea20008000a00 */
[----:B----4-:R-:W-:Y:S01]  /*6b90*/  MOV R5, UR9 ;  /* 0x0000000900057c02 */ /* 0x010fe20008000f00 */
[----:B------:R-:W-:Y:S01]  /*6ba0*/  IMAD.U32 R4, RZ, RZ, UR8 ;  /* 0x00000008ff047e24 */ /* 0x000fe2000f8e00ff */
[----:B-----5:R-:W-:Y:S01]  /*6bb0*/  MOV R7, UR7 ;  /* 0x0000000700077c02 */ /* 0x020fe20008000f00 */
[----:B------:R-:W-:Y:S01]  /*6bc0*/  IMAD.U32 R6, RZ, RZ, UR6 ;  /* 0x00000006ff067e24 */ /* 0x000fe2000f8e00ff */
[----:B--2---:R-:W-:Y:S01]  /*6bd0*/  MOV R11, UR5 ;  /* 0x00000005000b7c02 */ /* 0x004fe20008000f00 */
[----:B------:R-:W-:Y:S02]  /*6be0*/  IMAD.U32 R10, RZ, RZ, UR4 ;  /* 0x00000004ff0a7e24 */ /* 0x000fe4000f8e00ff */
[----:B------:R-:W-:Y:S07]  /*6bf0*/  LEPC R20, `(.L_x_121) ;  /* 0x000000001014794e */ /* 0x000fee0000000000 */
[----:B-1-3--:R-:W-:Y:S05]  /*6c00*/  CALL.ABS.NOINC R2 ;  /* 0x0000000002007343 */ /* 0x00afea0003c00000 */
.L_x_121:
[----:B--2---:R-:W-:Y:S01]  /*6c10*/  SHF.L.U32 R75, R92, 0x10, RZ ;  /* 0x000000105c4b7819 */ /* 0x004fe200000006ff */
[----:B------:R-:W-:Y:S05]  /*6c20*/  WARPSYNC.ALL ;  /* 0x0000000000007948 */ /* 0x000fea0003800000 */
[----:B------:R-:W-:Y:S01]  /*6c30*/  R2UR UR4, R71 ;  /* 0x00000000470472ca */ /* 0x000fe200000e0000 */
[----:B------:R-:W-:Y:S01]  /*6c40*/  BSSY.RECONVERGENT B0, `(.L_x_122) ;  /* 0x0000121000007945 */ /* 0x000fe20003800200 */
[----:B------:R-:W-:Y:S02]  /*6c50*/  ISETP.NE.AND P6, PT, R96, RZ, PT ;  /* 0x000000ff6000720c */ /* 0x000fe40003fc5270 */
[----:B------:R-:W-:Y:S02]  /*6c60*/  IADD3 R110, PT, PT, R144, UR44, RZ ;  /* 0x0000002c906e7c10 */ /* 0x000fe4000fffe0ff */
[----:B------:R-:W-:Y:S02]  /*6c70*/  SHF.L.U32 R109, R154, 0x4, RZ ;  /* 0x000000049a6d7819 */ /* 0x000fe400000006ff */
[-C--:B------:R-:W-:Y:S02]  /*6c80*/  IADD3 R161, PT, PT, R156, R110.reuse, RZ ;  /* 0x0000006e9ca17210 */ /* 0x080fe40007ffe0ff */
[----:B------:R-:W-:Y:S02]  /*6c90*/  IADD3 R160, PT, PT, R155, R110, RZ ;  /* 0x0000006e9ba07210 */ /* 0x000fe40007ffe0ff */
[----:B------:R-:W-:Y:S01]  /*6ca0*/  IADD3 R159, PT, PT, R110, R109, RZ ;  /* 0x0000006d6e9f7210 */ /* 0x000fe20007ffe0ff */
[----:B-1--4-:R-:W3:Y:S01]  /*6cb0*/  LDTM.x64 R4, tmem[UR4] ;  /* 0x00000004000479ee */ /* 0x012ee20008340000 */
[C---:B------:R-:W-:Y:S02]  /*6cc0*/  PRMT R73, R92.reuse, 0x8880, RZ ;  /* 0x000088805c497816 */ /* 0x040fe400000000ff */
[----:B------:R-:W-:Y:S02]  /*6cd0*/  SHF.R.S32.HI R75, RZ, 0x18, R75 ;  /* 0x00000018ff4b7819 */ /* 0x000fe4000001144b */
[----:B------:R-:W-:Y:S02]  /*6ce0*/  SHF.R.S32.HI R76, RZ, 0x18, R93 ;  /* 0x00000018ff4c7819 */ /* 0x000fe4000001145d */
[----:B------:R-:W-:Y:S02]  /*6cf0*/  SHF.L.U32 R74, R92, 0x8, RZ ;  /* 0x000000085c4a7819 */ /* 0x000fe400000006ff */
[----:B------:R-:W-:Y:S02]  /*6d00*/  SHF.L.U32 R77, R93, 0x8, RZ ;  /* 0x000000085d4d7819 */ /* 0x000fe400000006ff */
[----:B------:R-:W-:Y:S02]  /*6d10*/  SHF.R.S32.HI R74, RZ, 0x18, R74 ;  /* 0x00000018ff4a7819 */ /* 0x000fe4000001144a */
[----:B------:R-:W-:Y:S02]  /*6d20*/  SHF.R.S32.HI R77, RZ, 0x18, R77 ;  /* 0x00000018ff4d7819 */ /* 0x000fe4000001144d */
[----:B------:R-:W-:Y:S02]  /*6d30*/  ISETP.NE.AND P0, PT, R158, RZ, PT ;  /* 0x000000ff9e00720c */ /* 0x000fe40003f05270 */
[----:B------:R-:W-:Y:S02]  /*6d40*/  LEA R111, R151, UR44, 0x3 ;  /* 0x0000002c976f7c11 */ /* 0x000fe4000f8e18ff */
[----:B------:R-:W-:Y:S01]  /*6d50*/  @P6 SHF.L.U32 R116, R150, 0x1f, RZ ;  /* 0x0000001f96746819 */ /* 0x000fe200000006ff */
[C---:B---3--:R-:W-:Y:S02]  /*6d60*/  IMAD R0, R70.reuse, R4, RZ ;  /* 0x0000000446007224 */ /* 0x048fe400078e02ff */
[C---:B------:R-:W-:Y:S02]  /*6d70*/  IMAD R2, R70.reuse, R5, RZ ;  /* 0x0000000546027224 */ /* 0x040fe400078e02ff */
[----:B------:R-:W-:Y:S02]  /*6d80*/  IMAD R3, R70, R6, RZ ;  /* 0x0000000646037224 */ /* 0x000fe400078e02ff */
[-C--:B------:R-:W-:Y:S01]  /*6d90*/  IMAD R0, R73, R72.reuse, R0 ;  /* 0x0000004849007224 */ /* 0x080fe200078e0200 */
[----:B------:R-:W-:Y:S01]  /*6da0*/  SHF.R.S32.HI R73, RZ, 0x18, R92 ;  /* 0x00000018ff497819 */ /* 0x000fe2000001145c */
[-C--:B------:R-:W-:Y:S01]  /*6db0*/  IMAD R2, R75, R72.reuse, R2 ;  /* 0x000000484b027224 */ /* 0x080fe200078e0202 */
[C---:B------:R-:W-:Y:S01]  /*6dc0*/  PRMT R75, R93.reuse, 0x8880, RZ ;  /* 0x000088805d4b7816 */ /* 0x040fe200000000ff */
[----:B------:R-:W-:Y:S01]  /*6dd0*/  IMAD R3, R74, R72, R3 ;  /* 0x000000484a037224 */ /* 0x000fe200078e0203 */
[----:B------:R-:W-:Y:S01]  /*6de0*/  SHF.L.U32 R74, R93, 0x10, RZ ;  /* 0x000000105d4a7819 */ /* 0x000fe200000006ff */
[C---:B------:R-:W-:Y:S02]  /*6df0*/  IMAD R7, R70.reuse, R7, RZ ;  /* 0x0000000746077224 */ /* 0x040fe400078e02ff */
[C---:B------:R-:W-:Y:S01]  /*6e00*/  IMAD R4, R70.reuse, R8, RZ ;  /* 0x0000000846047224 */ /* 0x040fe200078e02ff */
[----:B------:R-:W-:Y:S01]  /*6e10*/  SHF.R.S32.HI R74, RZ, 0x18, R74 ;  /* 0x00000018ff4a7819 */ /* 0x000fe2000001144a */
[----:B------:R-:W-:Y:S02]  /*6e20*/  IMAD R5, R70, R9, RZ ;  /* 0x0000000946057224 */ /* 0x000fe400078e02ff */
[-C--:B------:R-:W-:Y:S01]  /*6e30*/  IMAD R7, R73, R72.reuse, R7 ;  /* 0x0000004849077224 */ /* 0x080fe200078e0207 */
[C---:B------:R-:W-:Y:S01]  /*6e40*/  PRMT R73, R94.reuse, 0x8880, RZ ;  /* 0x000088805e497816 */ /* 0x040fe200000000ff */
[----:B------:R-:W-:Y:S01]  /*6e50*/  IMAD R4, R75, R72, R4 ;  /* 0x000000484b047224 */ /* 0x000fe200078e0204 */
[----:B------:R-:W-:Y:S01]  /*6e60*/  SHF.L.U32 R75, R94, 0x8, RZ ;  /* 0x000000085e4b7819 */ /* 0x000fe200000006ff */
[----:B------:R-:W-:Y:S01]  /*6e70*/  IMAD R6, R70, R10, RZ ;  /* 0x0000000a46067224 */ /* 0x000fe200078e02ff */
[----:B------:R-:W-:Y:S01]  /*6e80*/  I2IP.S8.S32.SAT R97, R7, R3, RZ ;  /* 0x0000000307617239 */ /* 0x000fe200000014ff */
[----:B------:R-:W-:Y:S01]  /*6e90*/  IMAD R5, R74, R72, R5 ;  /* 0x000000484a057224 */ /* 0x000fe200078e0205 */
[----:B------:R-:W-:Y:S01]  /*6ea0*/  SHF.L.U32 R74, R94, 0x10, RZ ;  /* 0x000000105e4a7819 */ /* 0x000fe200000006ff */
[----:B------:R-:W-:Y:S01]  /*6eb0*/  IMAD R11, R70, R11, RZ ;  /* 0x0000000b460b7224 */ /* 0x000fe200078e02ff */
[----:B------:R-:W-:Y:S01]  /*6ec0*/  I2IP.S8.S32.SAT R96, R2, R0, R97 ;  /* 0x0000000002607239 */ /* 0x000fe20000001461 */
[C---:B------:R-:W-:Y:S01]  /*6ed0*/  IMAD R8, R70.reuse, R12, RZ ;  /* 0x0000000c46087224 */ /* 0x040fe200078e02ff */
[----:B------:R-:W-:Y:S01]  /*6ee0*/  SHF.R.S32.HI R74, RZ, 0x18, R74 ;  /* 0x00000018ff4a7819 */ /* 0x000fe2000001144a */
[-C--:B------:R-:W-:Y:S01]  /*6ef0*/  IMAD R6, R77, R72.reuse, R6 ;  /* 0x000000484d067224 */ /* 0x080fe200078e0206 */
[----:B------:R-:W-:Y:S01]  /*6f00*/  SHF.R.S32.HI R75, RZ, 0x18, R75 ;  /* 0x00000018ff4b7819 */ /* 0x000fe2000001144b */
[----:B------:R-:W-:Y:S01]  /*6f10*/  IMAD R9, R70, R13, RZ ;  /* 0x0000000d46097224 */ /* 0x000fe200078e02ff */
[----:B------:R-:W-:Y:S01]  /*6f20*/  SHF.L.U32 R77, R95, 0x8, RZ ;  /* 0x000000085f4d7819 */ /* 0x000fe200000006ff */
[-C--:B------:R-:W-:Y:S01]  /*6f30*/  IMAD R11, R76, R72.reuse, R11 ;  /* 0x000000484c0b7224 */ /* 0x080fe200078e020b */
[----:B------:R-:W-:Y:S01]  /*6f40*/  SHF.R.S32.HI R76, RZ, 0x18, R95 ;  /* 0x00000018ff4c7819 */ /* 0x000fe2000001145f */
[----:B------:R-:W-:Y:S01]  /*6f50*/  IMAD R8, R73, R72, R8 ;  /* 0x0000004849087224 */ /* 0x000fe200078e0208 */
[----:B------:R-:W-:Y:S01]  /*6f60*/  SHF.R.S32.HI R73, RZ, 0x18, R94 ;  /* 0x00000018ff497819 */ /* 0x000fe2000001145e */
[----:B------:R-:W-:Y:S01]  /*6f70*/  IMAD R10, R70, R14, RZ ;  /* 0x0000000e460a7224 */ /* 0x000fe200078e02ff */
[----:B------:R-:W-:Y:S01]  /*6f80*/  I2IP.S8.S32.SAT R98, R11, R6, RZ ;  /* 0x000000060b627239 */ /* 0x000fe200000014ff */
[----:B------:R-:W-:Y:S01]  /*6f90*/  IMAD R9, R74, R72, R9 ;  /* 0x000000484a097224 */ /* 0x000fe200078e0209 */
[----:B------:R-:W-:Y:S01]  /*6fa0*/  SHF.R.S32.HI R77, RZ, 0x18, R77 ;  /* 0x00000018ff4d7819 */ /* 0x000fe2000001144d */
[----:B------:R-:W-:Y:S01]  /*6fb0*/  IMAD.U32 R74, R95, 0x10000, RZ ;  /* 0x000100005f4a7824 */ /* 0x000fe200078e00ff */
[----:B------:R-:W-:Y:S01]  /*6fc0*/  I2IP.S8.S32.SAT R97, R5, R4, R98 ;  /* 0x0000000405617239 */ /* 0x000fe20000001462 */
[C---:B------:R-:W-:Y:S02]  /*6fd0*/  IMAD R15, R70.reuse, R15, RZ ;  /* 0x0000000f460f7224 */ /* 0x040fe400078e02ff */
[----:B------:R-:W-:Y:S01]  /*6fe0*/  IMAD R10, R75, R72, R10 ;  /* 0x000000484b0a7224 */ /* 0x000fe200078e020a */
[----:B------:R-:W-:Y:S01]  /*6ff0*/  PRMT R75, R95, 0x8880, RZ ;  /* 0x000088805f4b7816 */ /* 0x000fe200000000ff */
        /* <DEDUP_REMOVED lines=11> */
[C---:B------:R-:W-:Y:S01]  /*70b0*/  IMAD R19, R70.reuse, R19, RZ ;  /* 0x0000001346137224 */ /* 0x040fe200078e02ff */
[----:B------:R-:W-:Y:S01]  /*70c0*/  I2IP.S8.S32.SAT R98, R9, R8, R98 ;  /* 0x0000000809627239 */ /* 0x000fe20000001462 */
[C---:B------:R-:W-:Y:S01]  /*70d0*/  IMAD R16, R70.reuse, R20, RZ ;  /* 0x0000001446107224 */ /* 0x040fe200078e02ff */
[----:B------:R-:W-:Y:S01]  /*70e0*/  SHF.R.S32.HI R74, RZ, 0x18, R74 ;  /* 0x00000018ff4a7819 */ /* 0x000fe2000001144a */
[-C--:B------:R-:W-:Y:S01]  /*70f0*/  IMAD R14, R77, R72.reuse, R14 ;  /* 0x000000484d0e7224 */ /* 0x080fe200078e020e */
[----:B------:R-:W-:Y:S01]  /*7100*/  SHF.R.S32.HI R75, RZ, 0x18, R75 ;  /* 0x00000018ff4b7819 */ /* 0x000fe2000001144b */
[----:B------:R-:W-:Y:S01]  /*7110*/  IMAD R17, R70, R21, RZ ;  /* 0x0000001546117224 */ /* 0x000fe200078e02ff */
[----:B------:R-:W-:Y:S01]  /*7120*/  SHF.L.U32 R77, R81, 0x8, RZ ;  /* 0x00000008514d7819 */ /* 0x000fe200000006ff */
[----:B------:R-:W-:Y:S01]  /*7130*/  IMAD R19, R76, R72, R19 ;  /* 0x000000484c137224 */ /* 0x000fe200078e0213 */
[----:B------:R-:W-:Y:S01]  /*7140*/  SHF.R.S32.HI R76, RZ, 0x18, R81 ;  /* 0x00000018ff4c7819 */ /* 0x000fe20000011451 */
[----:B------:R-:W-:Y:S01]  /*7150*/  IMAD R18, R70, R22, RZ ;  /* 0x0000001646127224 */ /* 0x000fe200078e02ff */
[----:B------:R-:W-:Y:S01]  /*7160*/  SHF.R.S32.HI R77, RZ, 0x18, R77 ;  /* 0x00000018ff4d7819 */ /* 0x000fe2000001144d */
[----:B------:R-:W-:Y:S01]  /*7170*/  IMAD R16, R73, R72, R16 ;  /* 0x0000004849107224 */ /* 0x000fe200078e0210 */
[----:B------:R-:W-:Y:S01]  /*7180*/  I2IP.S8.S32.SAT R99, R19, R14, RZ ;  /* 0x0000000e13637239 */ /* 0x000fe200000014ff */
[-C--:B------:R-:W-:Y:S01]  /*7190*/  IMAD R17, R74, R72.reuse, R17 ;  /* 0x000000484a117224 */ /* 0x080fe200078e0211 */
[----:B------:R-:W-:Y:S01]  /*71a0*/  SHF.L.U32 R74, R81, 0x10, RZ ;  /* 0x00000010514a7819 */ /* 0x000fe200000006ff */
[C---:B------:R-:W-:Y:S01]  /*71b0*/  IMAD R23, R70.reuse, R23, RZ ;  /* 0x0000001746177224 */ /* 0x040fe200078e02ff */
[----:B------:R-:W-:Y:S01]  /*71c0*/  SHF.R.S32.HI R73, RZ, 0x18, R80 ;  /* 0x00000018ff497819 */ /* 0x000fe20000011450 */
[----:B------:R-:W-:Y:S01]  /*71d0*/  IMAD R18, R75, R72, R18 ;  /* 0x000000484b127224 */ /* 0x000fe200078e0212 */
[----:B------:R-:W-:Y:S01]  /*71e0*/  PRMT R75, R81, 0x8880, RZ ;  /* 0x00008880514b7816 */ /* 0x000fe200000000ff */
[C---:B------:R-:W-:Y:S01]  /*71f0*/  IMAD R20, R70.reuse, R24, RZ ;  /* 0x0000001846147224 */ /* 0x040fe200078e02ff */
[----:B------:R-:W-:Y:S01]  /*7200*/  SHF.R.S32.HI R74, RZ, 0x18, R74 ;  /* 0x00000018ff4a7819 */ /* 0x000fe2000001144a */
[----:B------:R-:W-:Y:S01]  /*7210*/  IMAD R21, R70, R25, RZ ;  /* 0x0000001946157224 */ /* 0x000fe200078e02ff */
[----:B------:R-:W-:Y:S01]  /*7220*/  I2IP.S8.S32.SAT R99, R13, R12, R99 ;  /* 0x0000000c0d637239 */ /* 0x000fe20000001463 */
[-C--:B------:R-:W-:Y:S01]  /*7230*/  IMAD R23, R73, R72.reuse, R23 ;  /* 0x0000004849177224 */ /* 0x080fe200078e0217 */
[C---:B------:R-:W-:Y:S01]  /*7240*/  PRMT R73, R82.reuse, 0x8880, RZ ;  /* 0x0000888052497816 */ /* 0x040fe200000000ff */
[-C--:B------:R-:W-:Y:S01]  /*7250*/  IMAD R20, R75, R72.reuse, R20 ;  /* 0x000000484b147224 */ /* 0x080fe200078e0214 */
[----:B------:R-:W-:Y:S01]  /*7260*/  SHF.L.U32 R75, R82, 0x8, RZ ;  /* 0x00000008524b7819 */ /* 0x000fe200000006ff */
[----:B------:R-:W-:Y:S01]  /*7270*/  IMAD R21, R74, R72, R21 ;  /* 0x000000484a157224 */ /* 0x000fe200078e0215 */
[----:B------:R1:W-:Y:S01]  /*7280*/  STS.128 [R144+UR44+0x4400], R96 ;  /* 0x0044006090007988 */ /* 0x0003e20008000c2c */
[----:B------:R-:W-:Y:S01]  /*7290*/  IMAD R22, R70, R26, RZ ;  /* 0x0000001a46167224 */ /* 0x000fe200078e02ff */
[----:B------:R-:W-:Y:S01]  /*72a0*/  I2IP.S8.S32.SAT R100, R23, R18, RZ ;  /* 0x0000001217647239 */ /* 0x000fe200000014ff */
[----:B------:R-:W-:Y:S01]  /*72b0*/  IMAD.U32 R74, R82, 0x10000, RZ ;  /* 0x00010000524a7824 */ /* 0x000fe200078e00ff */
[----:B------:R-:W-:Y:S01]  /*72c0*/  SHF.R.S32.HI R75, RZ, 0x18, R75 ;  /* 0x00000018ff4b7819 */ /* 0x000fe2000001144b */
[C---:B------:R-:W-:Y:S01]  /*72d0*/  IMAD R27, R70.reuse, R27, RZ ;  /* 0x0000001b461b7224 */ /* 0x040fe200078e02ff */
[----:B------:R-:W-:Y:S01]  /*72e0*/  I2IP.S8.S32.SAT R100, R17, R16, R100 ;  /* 0x0000001011647239 */ /* 0x000fe20000001464 */
[C---:B------:R-:W-:Y:S01]  /*72f0*/  IMAD R24, R70.reuse, R28, RZ ;  /* 0x0000001c46187224 */ /* 0x040fe200078e02ff */
[----:B------:R-:W-:Y:S01]  /*7300*/  SHF.R.S32.HI R74, RZ, 0x18, R74 ;  /* 0x00000018ff4a7819 */ /* 0x000fe2000001144a */
[-C--:B------:R-:W-:Y:S01]  /*7310*/  IMAD R22, R77, R72.reuse, R22 ;  /* 0x000000484d167224 */ /* 0x080fe200078e0216 */
[----:B------:R-:W-:Y:S01]  /*7320*/  SHF.L.U32 R77, R83, 0x8, RZ ;  /* 0x00000008534d7819 */ /* 0x000fe200000006ff */
[----:B------:R-:W-:Y:S02]  /*7330*/  IMAD R25, R70, R29, RZ ;  /* 0x0000001d46197224 */ /* 0x000fe400078e02ff */
        /* <DEDUP_REMOVED lines=33> */
[----:B------:R-:W-:Y:S01]  /*7550*/  PRMT R76, R85, 0x8880, RZ ;  /* 0x00008880554c7816 */ /* 0x000fe200000000ff */
[C---:B------:R-:W-:Y:S02]  /*7560*/  IMAD R34, R70.reuse, R38, RZ ;  /* 0x0000002646227224 */ /* 0x040fe400078e02ff */
[----:B------:R-:W-:Y:S01]  /*7570*/  IMAD R32, R73, R72, R32 ;  /* 0x0000004849207224 */ /* 0x000fe200078e0220 */
[----:B------:R-:W-:Y:S01]  /*7580*/  SHF.R.S32.HI R73, RZ, 0x18, R84 ;  /* 0x00000018ff497819 */ /* 0x000fe20000011454 */
[----:B------:R-:W-:Y:S01]  /*7590*/  IMAD R39, R70, R39, RZ ;  /* 0x0000002746277224 */ /* 0x000fe200078e02ff */
[----:B------:R-:W-:Y:S01]  /*75a0*/  I2IP.S8.S32.SAT R103, R35, R30, RZ ;  /* 0x0000001e23677239 */ /* 0x000fe200000014ff */
[-C--:B------:R-:W-:Y:S02]  /*75b0*/  IMAD R33, R74, R72.reuse, R33 ;  /* 0x000000484a217224 */ /* 0x080fe400078e0221 */
[----:B------:R-:W-:Y:S01]  /*75c0*/  IMAD R34, R75, R72, R34 ;  /* 0x000000484b227224 */ /* 0x000fe200078e0222 */
[----:B------:R-:W-:Y:S01]  /*75d0*/  I2IP.S8.S32.SAT R103, R29, R28, R103 ;  /* 0x0000001c1d677239 */ /* 0x000fe20000001467 */
[C---:B------:R-:W-:Y:S01]  /*75e0*/  IMAD.U32 R74, R85.reuse, 0x10000, RZ ;  /* 0x00010000554a7824 */ /* 0x040fe200078e00ff */
[----:B------:R-:W-:Y:S01]  /*75f0*/  SHF.L.U32 R75, R85, 0x8, RZ ;  /* 0x00000008554b7819 */ /* 0x000fe200000006ff */
[----:B------:R-:W-:Y:S01]  /*7600*/  IMAD R39, R73, R72, R39 ;  /* 0x0000004849277224 */ /* 0x000fe200078e0227 */
[----:B------:R-:W-:Y:S01]  /*7610*/  MOV R73, R76 ;  /* 0x0000004c00497202 */ /* 0x000fe20000000f00 */
[C---:B------:R-:W-:Y:S01]  /*7620*/  IMAD R36, R70.reuse, R40, RZ ;  /* 0x0000002846247224 */ /* 0x040fe200078e02ff */
[----:B------:R-:W-:Y:S01]  /*7630*/  SHF.R.S32.HI R74, RZ, 0x18, R74 ;  /* 0x00000018ff4a7819 */ /* 0x000fe2000001144a */
[C---:B------:R-:W-:Y:S01]  /*7640*/  IMAD R37, R70.reuse, R41, RZ ;  /* 0x0000002946257224 */ /* 0x040fe200078e02ff */
[----:B------:R-:W-:Y:S01]  /*7650*/  SHF.R.S32.HI R75, RZ, 0x18, R75 ;  /* 0x00000018ff4b7819 */ /* 0x000fe2000001144b */
[----:B------:R-:W-:Y:S01]  /*7660*/  IMAD R38, R70, R42, RZ ;  /* 0x0000002a46267224 */ /* 0x000fe200078e02ff */
[----:B------:R1:W-:Y:S01]  /*7670*/  STS.128 [R161+0x4400], R100 ;  /* 0x00440064a1007388 */ /* 0x0003e20000000c00 */
[----:B------:R-:W-:Y:S01]  /*7680*/  IMAD R36, R73, R72, R36 ;  /* 0x0000004849247224 */ /* 0x000fe200078e0224 */
[----:B------:R-:W-:Y:S01]  /*7690*/  I2IP.S8.S32.SAT R104, R39, R34, RZ ;  /* 0x0000002227687239 */ /* 0x000fe200000014ff */
[-C--:B------:R-:W-:Y:S01]  /*76a0*/  IMAD R37, R74, R72.reuse, R37 ;  /* 0x000000484a257224 */ /* 0x080fe200078e0225 */
[----:B------:R-:W-:Y:S01]  /*76b0*/  SHF.R.S32.HI R76, RZ, 0x18, R85 ;  /* 0x00000018ff4c7819 */ /* 0x000fe20000011455 */
[----:B------:R-:W-:Y:S01]  /*76c0*/  IMAD R43, R70, R43, RZ ;  /* 0x0000002b462b7224 */ /* 0x000fe200078e02ff */
[C---:B------:R-:W-:Y:S01]  /*76d0*/  SHF.L.U32 R74, R86.reuse, 0x10, RZ ;  /* 0x00000010564a7819 */ /* 0x040fe200000006ff */
[----:B------:R-:W-:Y:S01]  /*76e0*/  IMAD R38, R75, R72, R38 ;  /* 0x000000484b267224 */ /* 0x000fe200078e0226 */
[----:B------:R-:W-:Y:S01]  /*76f0*/  PRMT R73, R86, 0x8880, RZ ;  /* 0x0000888056497816 */ /* 0x000fe200000000ff */
[----:B------:R-:W-:Y:S01]  /*7700*/  IMAD R40, R70, R44, RZ ;  /* 0x0000002c46287224 */ /* 0x000fe200078e02ff */
[----:B------:R-:W-:Y:S01]  /*7710*/  SHF.L.U32 R75, R86, 0x8, RZ ;  /* 0x00000008564b7819 */ /* 0x000fe200000006ff */
[----:B------:R-:W-:Y:S01]  /*7720*/  IMAD R41, R70, R45, RZ ;  /* 0x0000002d46297224 */ /* 0x000fe200078e02ff */
[----:B------:R-:W-:Y:S01]  /*7730*/  SHF.R.S32.HI R74, RZ, 0x18, R74 ;  /* 0x00000018ff4a7819 */ /* 0x000fe2000001144a */
[----:B------:R-:W-:Y:S01]  /*7740*/  IMAD R43, R76, R72, R43 ;  /* 0x000000484c2b7224 */ /* 0x000fe200078e022b */
[----:B------:R-:W-:Y:S01]  /*7750*/  SHF.R.S32.HI R75, RZ, 0x18, R75 ;  /* 0x00000018ff4b7819 */ /* 0x000fe2000001144b */
[C---:B------:R-:W-:Y:S01]  /*7760*/  IMAD R42, R70.reuse, R46, RZ ;  /* 0x0000002e462a7224 */ /* 0x040fe200078e02ff */
[----:B------:R-:W-:Y:S01]  /*7770*/  I2IP.S8.S32.SAT R104, R33, R32, R104 ;  /* 0x0000002021687239 */ /* 0x000fe20000001468 */
[----:B------:R-:W-:Y:S01]  /*7780*/  IMAD R40, R73, R72, R40 ;  /* 0x0000004849287224 */ /* 0x000fe200078e0228 */
[----:B------:R-:W-:Y:S01]  /*7790*/  SHF.R.S32.HI R76, RZ, 0x18, R86 ;  /* 0x00000018ff4c7819 */ /* 0x000fe20000011456 */
[----:B------:R-:W-:Y:S01]  /*77a0*/  IMAD R47, R70, R47, RZ ;  /* 0x0000002f462f7224 */ /* 0x000fe200078e02ff */
[----:B------:R-:W-:Y:S01]  /*77b0*/  I2IP.S8.S32.SAT R105, R43, R38, RZ ;  /* 0x000000262b697239 */ /* 0x000fe200000014ff */
[-C--:B------:R-:W-:Y:S01]  /*77c0*/  IMAD R41, R74, R72.reuse, R41 ;  /* 0x000000484a297224 */ /* 0x080fe200078e0229 */
[----:B------:R-:W-:Y:S01]  /*77d0*/  PRMT R73, R87, 0x8880, RZ ;  /* 0x0000888057497816 */ /* 0x000fe200000000ff */
[-C--:B------:R-:W-:Y:S01]  /*77e0*/  IMAD R42, R75, R72.reuse, R42 ;  /* 0x000000484b2a7224 */ /* 0x080fe200078e022a */
[----:B------:R-:W-:Y:S01]  /*77f0*/  SHF.L.U32 R74, R87, 0x10, RZ ;  /* 0x00000010574a7819 */ /* 0x000fe200000006ff */
[----:B------:R-:W-:Y:S01]  /*7800*/  IMAD R47, R76, R72, R47 ;  /* 0x000000484c2f7224 */ /* 0x000fe200078e022f */
[----:B------:R-:W-:Y:S01]  /*7810*/  I2IP.S8.S32.SAT R105, R37, R36, R105 ;  /* 0x0000002425697239 */ /* 0x000fe20000001469 */
[C---:B------:R-:W-:Y:S01]  /*7820*/  IMAD R44, R70.reuse, R48, RZ ;  /* 0x00000030462c7224 */ /* 0x040fe200078e02ff */
[----:B------:R-:W-:Y:S01]  /*7830*/  SHF.R.S32.HI R74, RZ, 0x18, R74 ;  /* 0x00000018ff4a7819 */ /* 0x000fe2000001144a */
[----:B------:R-:W-:Y:S01]  /*7840*/  IMAD.SHL.U32 R76, R87, 0x100, RZ ;  /* 0x00000100574c7824 */ /* 0x000fe200078e00ff */
[----:B------:R-:W-:Y:S01]  /*7850*/  I2IP.S8.S32.SAT R106, R47, R42, RZ ;  /* 0x0000002a2f6a7239 */ /* 0x000fe200000014ff */
[----:B------:R-:W-:Y:S01]  /*7860*/  IMAD R45, R70, R49, RZ ;  /* 0x00000031462d7224 */ /* 0x000fe200078e02ff */
[----:B------:R-:W-:Y:S01]  /*7870*/  PRMT R75, R88, 0x8880, RZ ;  /* 0x00008880584b7816 */ /* 0x000fe200000000ff */
[----:B------:R-:W-:Y:S01]  /*7880*/  IMAD R44, R73, R72, R44 ;  /* 0x00000048492c7224 */ /* 0x000fe200078e022c */
[----:B------:R-:W-:Y:S01]  /*7890*/  SHF.R.S32.HI R73, RZ, 0x18, R76 ;  /* 0x00000018ff497819 */ /* 0x000fe2000001144c */
[----:B------:R-:W-:Y:S01]  /*78a0*/  IMAD R46, R70, R50, RZ ;  /* 0x00000032462e7224 */ /* 0x000fe200078e02ff */
[----:B------:R-:W-:Y:S01]  /*78b0*/  I2IP.S8.S32.SAT R106, R41, R40, R106 ;  /* 0x00000028296a7239 */ /* 0x000fe2000000146a */
[----:B------:R-:W-:Y:S01]  /*78c0*/  IMAD R45, R74, R72, R45 ;  /* 0x000000484a2d7224 */ /* 0x000fe200078e022d */
[----:B------:R-:W-:Y:S01]  /*78d0*/  SHF.R.S32.HI R74, RZ, 0x18, R87 ;  /* 0x00000018ff4a7819 */ /* 0x000fe20000011457 */
[----:B------:R-:W-:Y:S01]  /*78e0*/  IMAD R51, R70, R51, RZ ;  /* 0x0000003346337224 */ /* 0x000fe200078e02ff */
[----:B------:R-:W-:Y:S01]  /*78f0*/  SHF.L.U32 R76, R88, 0x8, RZ ;  /* 0x00000008584c7819 */ /* 0x000fe200000006ff */
[----:B------:R-:W-:Y:S02]  /*7900*/  IMAD R48, R70, R52, RZ ;  /* 0x0000003446307224 */ /* 0x000fe400078e02ff */
[-C--:B------:R-:W-:Y:S01]  /*7910*/  IMAD R46, R73, R72.reuse, R46 ;  /* 0x00000048492e7224 */ /* 0x080fe200078e022e */
[----:B------:R-:W-:Y:S01]  /*7920*/  SHF.R.S32.HI R73, RZ, 0x18, R77 ;  /* 0x00000018ff497819 */ /* 0x000fe2000001144d */
[-C--:B------:R-:W-:Y:S01]  /*7930*/  IMAD R51, R74, R72.reuse, R51 ;  /* 0x000000484a337224 */ /* 0x080fe200078e0233 */
[----:B------:R-:W-:Y:S01]  /*7940*/  SHF.R.S32.HI R74, RZ, 0x18, R88 ;  /* 0x00000018ff4a7819 */ /* 0x000fe20000011458 */
[----:B------:R-:W-:Y:S01]  /*7950*/  IMAD R49, R70, R53, RZ ;  /* 0x0000003546317224 */ /* 0x000fe200078e02ff */
[----:B------:R-:W-:Y:S01]  /*7960*/  SHF.L.U32 R77, R90, 0x8, RZ ;  /* 0x000000085a4d7819 */ /* 0x000fe200000006ff */
[----:B------:R-:W-:Y:S01]  /*7970*/  IMAD R48, R75, R72, R48 ;  /* 0x000000484b307224 */ /* 0x000fe200078e0230 */
[----:B------:R-:W-:Y:S01]  /*7980*/  SHF.R.S32.HI R75, RZ, 0x18, R76 ;  /* 0x00000018ff4b7819 */ /* 0x000fe2000001144c */
[C---:B------:R-:W-:Y:S01]  /*7990*/  IMAD R50, R70.reuse, R54, RZ ;  /* 0x0000003646327224 */ /* 0x040fe200078e02ff */
[----:B------:R-:W-:Y:S01]  /*79a0*/  I2IP.S8.S32.SAT R107, R51, R46, RZ ;  /* 0x0000002e336b7239 */ /* 0x000fe200000014ff */
[C---:B------:R-:W-:Y:S01]  /*79b0*/  IMAD R55, R70.reuse, R55, RZ ;  /* 0x0000003746377224 */ /* 0x040fe200078e02ff */
[----:B------:R-:W-:Y:S01]  /*79c0*/  SHF.L.U32 R76, R89, 0x10, RZ ;  /* 0x00000010594c7819 */ /* 0x000fe200000006ff */
[----:B------:R-:W-:Y:S01]  /*79d0*/  IMAD R49, R73, R72, R49 ;  /* 0x0000004849317224 */ /* 0x000fe200078e0231 */
[----:B------:R-:W-:Y:S01]  /*79e0*/  PRMT R73, R89, 0x8880, RZ ;  /* 0x0000888059497816 */ /* 0x000fe200000000ff */
[----:B------:R-:W-:Y:S01]  /*79f0*/  IMAD R52, R70, R56, RZ ;  /* 0x0000003846347224 */ /* 0x000fe200078e02ff */
[----:B------:R-:W-:Y:S01]  /*7a00*/  I2IP.S8.S32.SAT R107, R45, R44, R107 ;  /* 0x0000002c2d6b7239 */ /* 0x000fe2000000146b */
[-C--:B------:R-:W-:Y:S01]  /*7a10*/  IMAD R50, R75, R72.reuse, R50 ;  /* 0x000000484b327224 */ /* 0x080fe200078e0232 */
[----:B------:R-:W-:Y:S01]  /*7a20*/  PRMT R75, R90, 0x8880, RZ ;  /* 0x000088805a4b7816 */ /* 0x000fe200000000ff */
[-C--:B------:R-:W-:Y:S01]  /*7a30*/  IMAD R55, R74, R72.reuse, R55 ;  /* 0x000000484a377224 */ /* 0x080fe200078e0237 */
[----:B------:R-:W-:Y:S01]  /*7a40*/  SHF.R.S32.HI R74, RZ, 0x18, R76 ;  /* 0x00000018ff4a7819 */ /* 0x000fe2000001144c */
[----:B------:R-:W-:Y:S01]  /*7a50*/  IMAD R52, R73, R72, R52 ;  /* 0x0000004849347224 */ /* 0x000fe200078e0234 */
[----:B------:R-:W-:Y:S01]  /*7a60*/  SHF.L.U32 R73, R89, 0x8, RZ ;  /* 0x0000000859497819 */ /* 0x000fe200000006ff */
[C---:B------:R-:W-:Y:S01]  /*7a70*/  IMAD R53, R70.reuse, R57, RZ ;  /* 0x0000003946357224 */ /* 0x040fe200078e02ff */
[----:B------:R1:W-:Y:S01]  /*7a80*/  STS.128 [R160+0x4400], R104 ;  /* 0x00440068a0007388 */ /* 0x0003e20000000c00 */
[----:B------:R-:W-:Y:S01]  /*7a90*/  IMAD R54, R70, R58, RZ ;  /* 0x0000003a46367224 */ /* 0x000fe200078e02ff */
[----:B------:R-:W-:Y:S01]  /*7aa0*/  SHF.R.S32.HI R73, RZ, 0x18, R73 ;  /* 0x00000018ff497819 */ /* 0x000fe20000011449 */
[----:B------:R-:W-:Y:S01]  /*7ab0*/  IMAD R53, R74, R72, R53 ;  /* 0x000000484a357224 */ /* 0x000fe200078e0235 */
[----:B------:R-:W-:Y:S01]  /*7ac0*/  SHF.L.U32 R76, R90, 0x10, RZ ;  /* 0x000000105a4c7819 */ /* 0x000fe200000006ff */
[C---:B------:R-:W-:Y:S01]  /*7ad0*/  IMAD R59, R70.reuse, R59, RZ ;  /* 0x0000003b463b7224 */ /* 0x040fe200078e02ff */
[----:B------:R-:W-:Y:S01]  /*7ae0*/  SHF.R.S32.HI R74, RZ, 0x18, R89 ;  /* 0x00000018ff4a7819 */ /* 0x000fe20000011459 */
[C---:B------:R-:W-:Y:S01]  /*7af0*/  IMAD R56, R70.reuse, R60, RZ ;  /* 0x0000003c46387224 */ /* 0x040fe200078e02ff */
[----:B------:R-:W-:Y:S01]  /*7b00*/  I2IP.S8.S32.SAT R112, R55, R50, RZ ;  /* 0x0000003237707239 */ /* 0x000fe200000014ff */
[----:B------:R-:W-:Y:S01]  /*7b10*/  IMAD R54, R73, R72, R54 ;  /* 0x0000004849367224 */ /* 0x000fe200078e0236 */
[----:B------:R-:W-:Y:S01]  /*7b20*/  SHF.R.S32.HI R76, RZ, 0x18, R76 ;  /* 0x00000018ff4c7819 */ /* 0x000fe2000001144c */
[----:B------:R-:W-:Y:S01]  /*7b30*/  IMAD R57, R70, R61, RZ ;  /* 0x0000003d46397224 */ /* 0x000fe200078e02ff */
[----:B------:R-:W-:Y:S01]  /*7b40*/  I2IP.S8.S32.SAT R112, R49, R48, R112 ;  /* 0x0000003031707239 */ /* 0x000fe20000001470 */
[----:B------:R-:W-:Y:S01]  /*7b50*/  IMAD R59, R74, R72, R59 ;  /* 0x000000484a3b7224 */ /* 0x000fe200078e023b */
[----:B------:R-:W-:Y:S01]  /*7b60*/  SHF.R.S32.HI R77, RZ, 0x18, R77 ;  /* 0x00000018ff4d7819 */ /* 0x000fe2000001144d */
[----:B------:R-:W-:Y:S01]  /*7b70*/  IMAD R58, R70, R62, RZ ;  /* 0x0000003e463a7224 */ /* 0x000fe200078e02ff */
[----:B------:R-:W-:Y:S01]  /*7b80*/  SHF.R.S32.HI R73, RZ, 0x18, R90 ;  /* 0x00000018ff497819 */ /* 0x000fe2000001145a */
[----:B------:R-:W-:Y:S01]  /*7b90*/  IMAD R56, R75, R72, R56 ;  /* 0x000000484b387224 */ /* 0x000fe200078e0238 */
[----:B------:R-:W-:Y:S01]  /*7ba0*/  I2IP.S8.S32.SAT R113, R59, R54, RZ ;  /* 0x000000363b717239 */ /* 0x000fe200000014ff */
[----:B------:R-:W-:Y:S01]  /*7bb0*/  IMAD R57, R76, R72, R57 ;  /* 0x000000484c397224 */ /* 0x000fe200078e0239 */
[C---:B------:R-:W-:Y:S01]  /*7bc0*/  PRMT R75, R91.reuse, 0x8880, RZ ;  /* 0x000088805b4b7816 */ /* 0x040fe200000000ff */
[----:B------:R-:W-:Y:S01]  /*7bd0*/  IMAD.U32 R74, R91, 0x10000, RZ ;  /* 0x000100005b4a7824 */ /* 0x000fe200078e00ff */
[----:B------:R-:W-:Y:S01]  /*7be0*/  I2IP.S8.S32.SAT R113, R53, R52, R113 ;  /* 0x0000003435717239 */ /* 0x000fe20000001471 */
[C---:B------:R-:W-:Y:S01]  /*7bf0*/  IMAD R63, R70.reuse, R63, RZ ;  /* 0x0000003f463f7224 */ /* 0x040fe200078e02ff */
[----:B------:R-:W-:Y:S01]  /*7c00*/  SHF.R.S32.HI R76, RZ, 0x18, R91 ;  /* 0x00000018ff4c7819 */ /* 0x000fe2000001145b */
[----:B------:R-:W-:Y:S01]  /*7c10*/  IMAD R58, R77, R72, R58 ;  /* 0x000000484d3a7224 */ /* 0x000fe200078e023a */
[----:B------:R-:W-:Y:S01]  /*7c20*/  SHF.L.U32 R77, R91, 0x8, RZ ;  /* 0x000000085b4d7819 */ /* 0x000fe200000006ff */
[C---:B------:R-:W-:Y:S01]  /*7c30*/  IMAD R60, R70.reuse, R64, RZ ;  /* 0x00000040463c7224 */ /* 0x040fe200078e02ff */
[----:B------:R-:W-:Y:S01]  /*7c40*/  SHF.R.S32.HI R74, RZ, 0x18, R74 ;  /* 0x00000018ff4a7819 */ /* 0x000fe2000001144a */
[C---:B------:R-:W-:Y:S01]  /*7c50*/  IMAD R61, R70.reuse, R65, RZ ;  /* 0x00000041463d7224 */ /* 0x040fe200078e02ff */
[----:B------:R-:W-:Y:S01]  /*7c60*/  SHF.R.S32.HI R77, RZ, 0x18, R77 ;  /* 0x00000018ff4d7819 */ /* 0x000fe2000001144d */
[-C--:B------:R-:W-:Y:S02]  /*7c70*/  IMAD R63, R73, R72.reuse, R63 ;  /* 0x00000048493f7224 */ /* 0x080fe400078e023f */
[----:B------:R-:W-:Y:S02]  /*7c80*/  IMAD R60, R75, R72, R60 ;  /* 0x000000484b3c7224 */ /* 0x000fe400078e023c */
[----:B------:R-:W-:Y:S01]  /*7c90*/  IMAD R62, R70, R66, RZ ;  /* 0x00000042463e7224 */ /* 0x000fe200078e02ff */
[----:B------:R-:W-:Y:S01]  /*7ca0*/  I2IP.S8.S32.SAT R114, R63, R58, RZ ;  /* 0x0000003a3f727239 */ /* 0x000fe200000014ff */
[----:B------:R-:W-:Y:S02]  /*7cb0*/  IMAD R61, R74, R72, R61 ;  /* 0x000000484a3d7224 */ /* 0x000fe400078e023d */
[----:B------:R-:W-:Y:S01]  /*7cc0*/  IMAD R67, R70, R67, RZ ;  /* 0x0000004346437224 */ /* 0x000fe200078e02ff */
[----:B------:R-:W-:Y:S01]  /*7cd0*/  I2IP.S8.S32.SAT R114, R57, R56, R114 ;  /* 0x0000003839727239 */ /* 0x000fe20000001472 */
[-C--:B------:R-:W-:Y:S02]  /*7ce0*/  IMAD R62, R77, R72.reuse, R62 ;  /* 0x000000484d3e7224 */ /* 0x080fe400078e023e */
[----:B------:R-:W-:Y:S05]  /*7cf0*/  IMAD R67, R76, R72, R67 ;  /* 0x000000484c437224 */ /* 0x000fea00078e0243 */
[----:B------:R-:W-:Y:S04]  /*7d00*/  I2IP.S8.S32.SAT R115, R67, R62, RZ ;  /* 0x0000003e43737239 */ /* 0x000fe800000014ff */
[----:B------:R-:W-:Y:S05]  /*7d10*/  I2IP.S8.S32.SAT R115, R61, R60, R115 ;  /* 0x0000003c3d737239 */ /* 0x000fea0000001473 */
[----:B------:R1:W-:Y:S01]  /*7d20*/  STS.128 [R159+0x4400], R112 ;  /* 0x004400709f007388 */ /* 0x0003e20000000c00 */
[----:B------:R-:W-:Y:S01]  /*7d30*/  @!PT LDS RZ, [RZ] ;  /* 0x00000000fffff984 */ /* 0x000fe20000000800 */
[----:B------:R-:W-:Y:S01]  /*7d40*/  @!PT LDS RZ, [RZ] ;  /* 0x00000000fffff984 */ /* 0x000fe20000000800 */
[----:B------:R-:W-:Y:S01]  /*7d50*/  @!PT LDS RZ, [RZ] ;  /* 0x00000000fffff984 */ /* 0x000fe20000000800 */
[----:B------:R-:W-:Y:S01]  /*7d60*/  @!PT LDS RZ, [RZ] ;  /* 0x00000000fffff984 */ /* 0x000fe20000000800 */
[----:B------:R2:W-:Y:S07]  /*7d70*/  MEMBAR.ALL.CTA ;  /* 0x0000000000007992 */ /* 0x0005ee0000008000 */
[----:B--2---:R-:W2:Y:S02]  /*7d80*/  FENCE.VIEW.ASYNC.S ;  /* 0x00000000000073c6 */ /* 0x004ea40000000000 */
[----:B--2---:R-:W-:Y:S06]  /*7d90*/  BAR.SYNC.DEFER_BLOCKING 0x1, 0x80 ;  /* 0x0042000000007b1d */ /* 0x004fec0000010000 */
[----:B------:R-:W-:Y:S05]  /*7da0*/  @P0 BRA `(.L_x_123) ;  /* 0x0000000000280947 */ /* 0x000fea0003800000 */
[----:B------:R-:W2:Y:S01]  /*7db0*/  LDCU.64 UR6, c[0x0][0x348] ;  /* 0x00006900ff0677ac */ /* 0x000ea20008000a00 */
[----:B------:R-:W-:Y:S01]  /*7dc0*/  UIADD3 UR4, UPT, UPT, UR44, 0x4400, URZ ;  /* 0x000044002c047890 */ /* 0x000fe2000fffe0ff */
[----:B------:R-:W-:Y:S05]  /*7dd0*/  UMOV UR51, UR36 ;  /* 0x0000002400337c82 */ /* 0x000fea0008000000 */
[----:B------:R-:W-:Y:S04]  /*7de0*/  MOV R157, UR4 ;  /* 0x00000004009d7c02 */ /* 0x000fe80008000f00 */
[----:B------:R-:W-:Y:S01]  /*7df0*/  R2UR UR48, R157 ;  /* 0x000000009d3072ca */ /* 0x000fe200000e0000 */
[----:B--2---:R-:W-:Y:S04]  /*7e00*/  UIADD3 UR4, UP0, UPT, UR6, 0x680, URZ ;  /* 0x0000068006047890 */ /* 0x004fe8000ff1e0ff */
[----:B------:R-:W-:Y:S09]  /*7e10*/  UIADD3.X UR5, UPT, UPT, URZ, UR7, URZ, UP0, !UPT ;  /* 0x00000007ff057290 */ /* 0x000ff200087fe4ff */
[----:B------:R2:W-:Y:S01]  /*7e20*/  UTMASTG.3D [UR48], [UR4] ;  /* 0x00000030040073b5 */ /* 0x0005e20008010000 */
[----:B------:R0:W-:Y:S01]  /*7e30*/  UTMACMDFLUSH ;  /* 0x00000000000079b7 */ /* 0x0001e20000000000 */
[----:B--2---:R-:W-:Y:S04]  /*7e40*/  DEPBAR.LE SB0, 0x1 ;  /* 0x000080400000791a */ /* 0x004fe80000000000 */
.L_x_123:
[----:B------:R-:W-:Y:S05]  /*7e50*/  BSYNC.RECONVERGENT B0 ;  /* 0x0000000000007941 */ /* 0x000fea0003800200 */
.L_x_122:
[----:B------:R-:W-:Y:S06]  /*7e60*/  BAR.SYNC.DEFER_BLOCKING 0x1, 0x80 ;  /* 0x0042000000007b1d */ /* 0x000fec0000010000 */
[----:B------:R-:W2:Y:S01]  /*7e70*/  @P6 SYNCS.PHASECHK.TRANS64.TRYWAIT P0, [R111+URZ+0x180], R116 ;  /* 0x000180746f0065a7 */ /* 0x000ea200080011ff */
[----:B------:R-:W-:Y:S01]  /*7e80*/  BSSY B1, `(.L_x_124) ;  /* 0x0000023000017945 */ /* 0x000fe20003800000 */
[----:B--2---:R-:W-:Y:S03]  /*7e90*/  @P6 SEL R79, RZ, 0x1, !P0 ;  /* 0x00000001ff4f6807 */ /* 0x004fe60004000000 */
[----:B------:R-:W-:Y:S05]  /*7ea0*/  @!P6 BRA `(.L_x_125) ;  /* 0x000000000080e947 */ /* 0x000fea0003800000 */
[----:B------:R-:W-:Y:S01]  /*7eb0*/  ISETP.NE.AND P1, PT, R108, RZ, PT ;  /* 0x000000ff6c00720c */ /* 0x000fe20003f25270 */
[----:B------:R-:W-:Y:S01]  /*7ec0*/  BSSY B0, `(.L_x_126) ;  /* 0x000000a000007945 */ /* 0x000fe20003800000 */
[----:B------:R-:W-:Y:S11]  /*7ed0*/  ISETP.NE.AND P0, PT, R79, RZ, PT ;  /* 0x000000ff4f00720c */ /* 0x000ff60003f05270 */
[----:B------:R-:W-:Y:S04]  /*7ee0*/  @P1 IMAD R110, R151, 0x2000, R110 ;  /* 0x00002000976e1824 */ /* 0x000fe800078e026e */
[--C-:B------:R-:W-:Y:S01]  /*7ef0*/  @P1 IMAD.IADD R109, R109, 0x1, R110.reuse ;  /* 0x000000016d6d1824 */ /* 0x100fe200078e026e */
[----:B------:R-:W-:Y:S01]  /*7f00*/  @P1 IADD3 R3, PT, PT, R156, R110, RZ ;  /* 0x0000006e9c031210 */ /* 0x000fe20007ffe0ff */
[----:B------:R-:W-:Y:S01]  /*7f10*/  @P1 IMAD.IADD R2, R155, 0x1, R110 ;  /* 0x000000019b021824 */ /* 0x000fe200078e026e */
[----:B------:R-:W-:Y:S06]  /*7f20*/  @P0 BRA `(.L_x_127) ;  /* 0x00000000000c0947 */ /* 0x000fec0003800000 */
[----:B------:R-:W-:Y:S04]  /*7f30*/  SHF.L.U32 R0, R150, 0x1f, RZ ;  /* 0x0000001f96007819 */ /* 0x000fe800000006ff */
[----:B------:R-:W2:Y:S02]  /*7f40*/  SYNCS.PHASECHK.TRANS64.TRYWAIT P0, [R111+URZ+0x180], R0 ;  /* 0x000180006f0075a7 */ /* 0x000ea400080011ff */
[----:B--2---:R-:W-:Y:S05]  /*7f50*/  @!P0 BRA `(.L_x_128) ;  /* 0x0000002400dc8947 */ /* 0x004fea0003800000 */
.L_x_127:
[----:B------:R-:W-:Y:S05]  /*7f60*/  BSYNC B0 ;  /* 0x0000000000007941 */ /* 0x000fea0003800000 */
.L_x_126:
[----:B------:R-:W-:Y:S01]  /*7f70*/  ISETP.NE.AND P0, PT, R108, RZ, PT ;  /* 0x000000ff6c00720c */ /* 0x000fe20003f05270 */
[----:B--2---:R-:W-:Y:S02]  /*7f80*/  VIADD R111, R111, 0x190 ;  /* 0x000001906f6f7836 */ /* 0x004fe40000000000 */
[----:B------:R-:W-:Y:S02]  /*7f90*/  IMAD.U32 R0, RZ, RZ, UR45 ;  /* 0x0000002dff007e24 */ /* 0x000fe4000f8e00ff */
[----:B------:R-:W-:Y:S03]  /*7fa0*/  VIADD R151, R151, 0x1 ;  /* 0x0000000197977836 */ /* 0x000fe60000000000 */
[----:B------:R-:W-:Y:S05]  /*7fb0*/  PRMT R0, R0, 0x654, R111 ;  /* 0x0000065400007816 */ /* 0x000fea000000006f */
[----:B------:R2:W3:Y:S04]  /*7fc0*/  @P0 LDS.128 R92, [R110+0x400] ;  /* 0x000400006e5c0984 */ /* 0x0004e80000000c00 */
[----:B------:R2:W4:Y:S04]  /*7fd0*/  @P0 LDS.128 R80, [R3+0x400] ;  /* 0x0004000003500984 */ /* 0x0005280000000c00 */
        /* <DEDUP_REMOVED lines=13> */
.L_x_125:
[----:B------:R-:W-:Y:S05]  /*80b0*/  BSYNC B1 ;  /* 0x0000000000017941 */ /* 0x000fea0003800000 */
.L_x_124:
[----:B--2---:R-:W-:Y:S05]  /*80c0*/  VIADD R3, R71, 0x40 ;  /* 0x0000004047037836 */ /* 0x004fea0000000000 */
[----:B------:R-:W-:Y:S04]  /*80d0*/  SHF.R.U32.HI R3, RZ, 0x15, R3 ;  /* 0x00000015ff037819 */ /* 0x000fe80000011603 */
[----:B------:R-:W-:Y:S11]  /*80e0*/  LOP3.LUT P0, RZ, R3, 0x3, R146, 0x48, !PT ;  /* 0x0000000303ff7812 */ /* 0x000ff60007804892 */
[----:B------:R-:W-:Y:S02]  /*80f0*/  @!UPT UIADD3 URZ, UPT, UPT, URZ, URZ, URZ ;  /* 0x000000fffffff290 */ /* 0x000fe4000fffe0ff */
[----:B------:R-:W-:Y:S05]  /*8100*/  @!P0 BRA `(.L_x_129) ;  /* 0x0000000000408947 */ /* 0x000fea0003800000 */
[----:B------:R-:W2:Y:S01]  /*8110*/  LDCU.64 UR8, c[0x4][0x70] ;  /* 0x01000e00ff0877ac */ /* 0x000ea20008000a00 */
[----:B------:R-:W-:Y:S01]  /*8120*/  MOV R3, 0x0 ;  /* 0x0000000000037802 */ /* 0x000fe20000000f00 */
[----:B------:R-:W-:Y:S02]  /*8130*/  HFMA2 R12, -RZ, RZ, 0, 5.9604644775390625e-08 ;  /* 0x00000001ff0c7431 */ /* 0x000fe400000001ff */
[----:B------:R-:W-:Y:S02]  /*8140*/  IMAD.MOV.U32 R8, RZ, RZ, 0x192 ;  /* 0x00000192ff087424 */ /* 0x000fe400078e00ff */
[----:B------:R-:W-:Y:S01]  /*8150*/  IMAD.MOV.U32 R13, RZ, RZ, RZ ;  /* 0x000000ffff0d7224 */ /* 0x000fe200078e00ff */
[----:B------:R-:W5:Y:S01]  /*8160*/  LDCU.64 UR6, c[0x4][0x78] ;  /* 0x01000f00ff0677ac */ /* 0x000f620008000a00 */
[----:B------:R-:W1:Y:S01]  /*8170*/  LDC.64 R2, c[0x4][R3] ;  /* 0x0100000003027b82 */ /* 0x000e620000000a00 */
[----:B------:R-:W3:Y:S01]  /*8180*/  LDCU.64 UR4, c[0x4][0x10] ;  /* 0x01000200ff0477ac */ /* 0x000ee20008000a00 */
[----:B--2---:R-:W-:Y:S01]  /*8190*/  MOV R5, UR9 ;  /* 0x0000000900057c02 */ /* 0x004fe20008000f00 */
[----:B------:R-:W-:Y:S01]  /*81a0*/  IMAD.U32 R4, RZ, RZ, UR8 ;  /* 0x00000008ff047e24 */ /* 0x000fe2000f8e00ff */
[----:B-----5:R-:W-:Y:S01]  /*81b0*/  MOV R7, UR7 ;  /* 0x0000000700077c02 */ /* 0x020fe20008000f00 */
[----:B------:R-:W-:Y:S01]  /*81c0*/  IMAD.U32 R6, RZ, RZ, UR6 ;  /* 0x00000006ff067e24 */ /* 0x000fe2000f8e00ff */
[----:B---3--:R-:W-:Y:S01]  /*81d0*/  MOV R11, UR5 ;  /* 0x00000005000b7c02 */ /* 0x008fe20008000f00 */
[----:B------:R-:W-:Y:S02]  /*81e0*/  IMAD.U32 R10, RZ, RZ, UR4 ;  /* 0x00000004ff0a7e24 */ /* 0x000fe4000f8e00ff */
[----:B------:R-:W-:Y:S07]  /*81f0*/  LEPC R20, `(.L_x_129) ;  /* 0x000000001014794e */ /* 0x000fee0000000000 */
[----:B-1--4-:R-:W-:Y:S05]  /*8200*/  CALL.ABS.NOINC R2 ;  /* 0x0000000002007343 */ /* 0x012fea0003c00000 */
.L_x_129:
[----:B------:R-:W-:Y:S01]  /*8210*/  ISETP.NE.AND P0, PT, R158, RZ, PT ;  /* 0x000000ff9e00720c */ /* 0x000fe20003f05270 */
[----:B------:R-:W-:Y:S05]  /*8220*/  WARPSYNC.ALL ;  /* 0x0000000000007948 */ /* 0x000fea0003800000 */
[----:B---3--:R-:W-:Y:S01]  /*8230*/  IMAD.U32 R131, R94, 0x10000, RZ ;  /* 0x000100005e837824 */ /* 0x008fe200078e00ff */
[----:B------:R-:W-:Y:S01]  /*8240*/  R2UR UR4, R71 ;  /* 0x00000000470472ca */ /* 0x000fe200000e0000 */
[----:B----4-:R-:W-:Y:S01]  /*8250*/  IMAD.U32 R125, R80, 0x10000, RZ ;  /* 0x00010000507d7824 */ /* 0x010fe200078e00ff */
[C---:B------:R-:W-:Y:S01]  /*8260*/  SHF.L.U32 R135, R92.reuse, 0x10, RZ ;  /* 0x000000105c877819 */ /* 0x040fe200000006ff */
[----:B-1----:R-:W-:Y:S01]  /*8270*/  IMAD.U32 R110, R85, 0x10000, RZ ;  /* 0x00010000556e7824 */ /* 0x002fe200078e00ff */
[----:B------:R-:W-:Y:S01]  /*8280*/  PRMT R3, R92, 0x8880, RZ ;  /* 0x000088805c037816 */ /* 0x000fe200000000ff */
[----:B------:R-:W-:Y:S01]  /*8290*/  IMAD.SHL.U32 R118, R82, 0x100, RZ ;  /* 0x0000010052767824 */ /* 0x000fe200078e00ff */
[----:B------:R-:W-:Y:S01]  /*82a0*/  SHF.L.U32 R73, R92, 0x8, RZ ;  /* 0x000000085c497819 */ /* 0x000fe200000006ff */
[----:B------:R-:W-:Y:S01]  /*82b0*/  IMAD.SHL.U32 R103, R87, 0x100, RZ ;  /* 0x0000010057677824 */ /* 0x000fe200078e00ff */
[----:B------:R-:W-:Y:S01]  /*82c0*/  SHF.R.S32.HI R0, RZ, 0x18, R135 ;  /* 0x00000018ff007819 */ /* 0x000fe20000011487 */
[----:B------:R-:W-:Y:S01]  /*82d0*/  BSSY.RECONVERGENT B0, `(.L_x_130) ;  /* 0x0000124000007945 */ /* 0x000fe20003800200 */
[----:B------:R-:W-:Y:S02]  /*82e0*/  SHF.R.S32.HI R73, RZ, 0x18, R73 ;  /* 0x00000018ff497819 */ /* 0x000fe40000011449 */
[----:B------:R-:W-:Y:S01]  /*82f0*/  R2UR UR5, R78 ;  /* 0x000000004e0572ca */ /* 0x000fe200000e0000 */
[----:B------:R-:W1:Y:S01]  /*8300*/  LDTM.x64 R4, tmem[UR4+0x40] ;  /* 0x00004004000479ee */ /* 0x000e620008340000 */
[----:B------:R-:W-:Y:S01]  /*8310*/  NOP ;  /* 0x0000000000007918 */ /* 0x000fe20000000000 */
[----:B------:R-:W-:Y:S02]  /*8320*/  SHF.R.S32.HI R74, RZ, 0x18, R92 ;  /* 0x00000018ff4a7819 */ /* 0x000fe4000001145c */
[C---:B------:R-:W-:Y:S02]  /*8330*/  SHF.L.U32 R2, R93.reuse, 0x10, RZ ;  /* 0x000000105d027819 */ /* 0x040fe400000006ff */
[----:B------:R-:W-:Y:S02]  /*8340*/  PRMT R134, R93, 0x8880, RZ ;  /* 0x000088805d867816 */ /* 0x000fe400000000ff */
[----:B------:R-:W-:Y:S02]  /*8350*/  PRMT R132, R94, 0x8880, RZ ;  /* 0x000088805e847816 */ /* 0x000fe400000000ff */
[----:B------:R-:W-:Y:S02]  /*8360*/  SHF.R.S32.HI R75, RZ, 0x18, R93 ;  /* 0x00000018ff4b7819 */ /* 0x000fe4000001145d */
[----:B------:R-:W-:Y:S01]  /*8370*/  UIADD3 UR4, UPT, UPT, UR5, 0x1f0, URZ ;  /* 0x000001f005047890 */ /* 0x000fe2000fffe0ff */
[C---:B------:R-:W-:Y:S02]  /*8380*/  PRMT R129, R95.reuse, 0x8880, RZ ;  /* 0x000088805f817816 */ /* 0x040fe400000000ff */
[----:B------:R-:W-:Y:S01]  /*8390*/  SHF.R.S32.HI R76, RZ, 0x18, R94 ;  /* 0x00000018ff4c7819 */ /* 0x000fe2000001145e */
[----:B------:R-:W-:Y:S01]  /*83a0*/  UPRMT UR4, UR45, 0x654, UR4 ;  /* 0x000006542d047896 */ /* 0x000fe20008000004 */
[----:B------:R-:W-:Y:S02]  /*83b0*/  SHF.L.U32 R128, R95, 0x10, RZ ;  /* 0x000000105f807819 */ /* 0x000fe400000006ff */
[----:B------:R-:W-:Y:S02]  /*83c0*/  PRMT R126, R80, 0x8880, RZ ;  /* 0x00008880507e7816 */ /* 0x000fe400000000ff */
[----:B------:R-:W-:Y:S02]  /*83d0*/  SHF.R.S32.HI R77, RZ, 0x18, R95 ;  /* 0x00000018ff4d7819 */ /* 0x000fe4000001145f */
[C---:B------:R-:W-:Y:S01]  /*83e0*/  PRMT R123, R81.reuse, 0x8880, RZ ;  /* 0x00008880517b7816 */ /* 0x040fe200000000ff */
[C---:B-1----:R-:W-:Y:S01]  /*83f0*/  IMAD R4, R70.reuse, R4, RZ ;  /* 0x0000000446047224 */ /* 0x042fe200078e02ff */
[----:B------:R-:W-:Y:S01]  /*8400*/  SYNCS.ARRIVE.TRANS64.RED.A1T0 RZ, [UR4], RZ ;  /* 0x000000ffffff79a7 */ /* 0x000fe20008100404 */
[C---:B------:R-:W-:Y:S01]  /*8410*/  IMAD R5, R70.reuse, R5, RZ ;  /* 0x0000000546057224 */ /* 0x040fe200078e02ff */
[----:B------:R-:W-:Y:S01]  /*8420*/  SHF.R.S32.HI R78, RZ, 0x18, R80 ;  /* 0x00000018ff4e7819 */ /* 0x000fe20000011450 */
[----:B------:R-:W-:Y:S01]  /*8430*/  IMAD R6, R70, R6, RZ ;  /* 0x0000000646067224 */ /* 0x000fe200078e02ff */
[----:B------:R-:W-:Y:S01]  /*8440*/  SHF.L.U32 R122, R81, 0x10, RZ ;  /* 0x00000010517a7819 */ /* 0x000fe200000006ff */
[-C--:B------:R-:W-:Y:S01]  /*8450*/  IMAD R4, R3, R72.reuse, R4 ;  /* 0x0000004803047224 */ /* 0x080fe200078e0204 */
[----:B------:R-:W-:Y:S01]  /*8460*/  PRMT R120, R82, 0x8880, RZ ;  /* 0x0000888052787816 */ /* 0x000fe200000000ff */
[----:B------:R-:W-:Y:S01]  /*8470*/  IMAD R7, R70, R7, RZ ;  /* 0x0000000746077224 */ /* 0x000fe200078e02ff */
[----:B------:R-:W-:Y:S01]  /*8480*/  SHF.R.S32.HI R79, RZ, 0x18, R81 ;  /* 0x00000018ff4f7819 */ /* 0x000fe20000011451 */
[-C--:B------:R-:W-:Y:S01]  /*8490*/  IMAD R5, R0, R72.reuse, R5 ;  /* 0x0000004800057224 */ /* 0x080fe200078e0205 */
[----:B------:R-:W-:Y:S01]  /*84a0*/  SHF.L.U32 R119, R82, 0x10, RZ ;  /* 0x0000001052777819 */ /* 0x000fe200000006ff */
[----:B------:R-:W-:Y:S01]  /*84b0*/  IMAD R6, R73, R72, R6 ;  /* 0x0000004849067224 */ /* 0x000fe200078e0206 */
[----:B------:R-:W-:Y:S01]  /*84c0*/  MOV R73, R134 ;  /* 0x0000008600497202 */ /* 0x000fe20000000f00 */
[----:B------:R-:W-:Y:S01]  /*84d0*/  IMAD R7, R74, R72, R7 ;  /* 0x000000484a077224 */ /* 0x000fe200078e0207 */
[----:B------:R-:W-:Y:S01]  /*84e0*/  SHF.R.S32.HI R74, RZ, 0x18, R2 ;  /* 0x00000018ff4a7819 */ /* 0x000fe20000011402 */
[C---:B------:R-:W-:Y:S01]  /*84f0*/  IMAD R2, R70.reuse, R17, RZ ;  /* 0x0000001146027224 */ /* 0x040fe200078e02ff */
[----:B------:R-:W-:Y:S01]  /*8500*/  PRMT R117, R83, 0x8880, RZ ;  /* 0x0000888053757816 */ /* 0x000fe200000000ff */
[C---:B------:R-:W-:Y:S01]  /*8510*/  IMAD R17, R70.reuse, R21, RZ ;  /* 0x0000001546117224 */ /* 0x040fe200078e02ff */
[----:B------:R-:W-:Y:S01]  /*8520*/  I2IP.S8.S32.SAT R140, R7, R6, RZ ;  /* 0x00000006078c7239 */ /* 0x000fe200000014ff */
[C---:B------:R-:W-:Y:S01]  /*8530*/  IMAD R21, R70.reuse, R25, RZ ;  /* 0x0000001946157224 */ /* 0x040fe200078e02ff */
[----:B------:R-:W-:Y:S01]  /*8540*/  SHF.R.S32.HI R6, RZ, 0x18, R131 ;  /* 0x00000018ff067819 */ /* 0x000fe20000011483 */
[C---:B------:R-:W-:Y:S01]  /*8550*/  IMAD R25, R70.reuse, R29, RZ ;  /* 0x0000001d46197224 */ /* 0x040fe200078e02ff */
[----:B------:R-:W-:Y:S01]  /*8560*/  I2IP.S8.S32.SAT R140, R5, R4, R140 ;  /* 0x00000004058c7239 */ /* 0x000fe2000000148c */
[C---:B------:R-:W-:Y:S01]  /*8570*/  IMAD R29, R70.reuse, R33, RZ ;  /* 0x00000021461d7224 */ /* 0x040fe200078e02ff */
[----:B------:R-:W-:Y:S01]  /*8580*/  SHF.R.S32.HI R5, RZ, 0x18, R128 ;  /* 0x00000018ff057819 */ /* 0x000fe20000011480 */
[C---:B------:R-:W-:Y:S01]  /*8590*/  IMAD R8, R70.reuse, R8, RZ ;  /* 0x0000000846087224 */ /* 0x040fe200078e02ff */
[----:B------:R-:W-:Y:S01]  /*85a0*/  SHF.L.U32 R116, R83, 0x10, RZ ;  /* 0x0000001053747819 */ /* 0x000fe200000006ff */
[----:B------:R-:W-:Y:S01]  /*85b0*/  IMAD R33, R70, R37, RZ ;  /* 0x0000002546217224 */ /* 0x000fe200078e02ff */
[----:B------:R-:W-:Y:S01]  /*85c0*/  PRMT R114, R84, 0x8880, RZ ;  /* 0x0000888054727816 */ /* 0x000fe200000000ff */
[----:B------:R-:W-:Y:S01]  /*85d0*/  IMAD R37, R70, R41, RZ ;  /* 0x0000002946257224 */ /* 0x000fe200078e02ff */
[----:B------:R-:W-:Y:S01]  /*85e0*/  SHF.L.U32 R113, R84, 0x10, RZ ;  /* 0x0000001054717819 */ /* 0x000fe200000006ff */
[C---:B------:R-:W-:Y:S01]  /*85f0*/  IMAD R9, R70.reuse, R9, RZ ;  /* 0x0000000946097224 */ /* 0x040fe200078e02ff */
[C---:B------:R-:W-:Y:S01]  /*8600*/  PRMT R111, R85.reuse, 0x8880, RZ ;  /* 0x00008880556f7816 */ /* 0x040fe200000000ff */
[C---:B------:R-:W-:Y:S01]  /*8610*/  IMAD R41, R70.reuse, R45, RZ ;  /* 0x0000002d46297224 */ /* 0x040fe200078e02ff */
[----:B------:R-:W-:Y:S01]  /*8620*/  SHF.L.U32 R109, R85, 0x8, RZ ;  /* 0x00000008556d7819 */ /* 0x000fe200000006ff */
[----:B------:R-:W-:Y:S01]  /*8630*/  IMAD R45, R70, R49, RZ ;  /* 0x00000031462d7224 */ /* 0x000fe200078e02ff */
[----:B------:R-:W-:Y:S01]  /*8640*/  PRMT R108, R86, 0x8880, RZ ;  /* 0x00008880566c7816 */ /* 0x000fe200000000ff */
[----:B------:R-:W-:Y:S01]  /*8650*/  IMAD R10, R70, R10, RZ ;  /* 0x0000000a460a7224 */ /* 0x000fe200078e02ff */
[----:B------:R-:W-:Y:S01]  /*8660*/  SHF.L.U32 R107, R86, 0x10, RZ ;  /* 0x00000010566b7819 */ /* 0x000fe200000006ff */
[C---:B------:R-:W-:Y:S01]  /*8670*/  IMAD R49, R70.reuse, R53, RZ ;  /* 0x0000003546317224 */ /* 0x040fe200078e02ff */
[----:B------:R-:W-:Y:S01]  /*8680*/  PRMT R105, R87, 0x8880, RZ ;  /* 0x0000888057697816 */ /* 0x000fe200000000ff */
[-C--:B------:R-:W-:Y:S01]  /*8690*/  IMAD R8, R73, R72.reuse, R8 ;  /* 0x0000004849087224 */ /* 0x080fe200078e0208 */
[----:B------:R-:W-:Y:S01]  /*86a0*/  SHF.L.U32 R104, R87, 0x10, RZ ;  /* 0x0000001057687819 */ /* 0x000fe200000006ff */
[----:B------:R-:W-:Y:S01]  /*86b0*/  IMAD R53, R70, R57, RZ ;  /* 0x0000003946357224 */ /* 0x000fe200078e02ff */
[----:B------:R-:W-:Y:S01]  /*86c0*/  PRMT R102, R88, 0x8880, RZ ;  /* 0x0000888058667816 */ /* 0x000fe200000000ff */
[----:B------:R-:W-:Y:S01]  /*86d0*/  IMAD R11, R70, R11, RZ ;  /* 0x0000000b460b7224 */ /* 0x000fe200078e02ff */
[----:B------:R-:W-:Y:S01]  /*86e0*/  SHF.L.U32 R101, R88, 0x10, RZ ;  /* 0x0000001058657819 */ /* 0x000fe200000006ff */
[----:B------:R-:W-:Y:S01]  /*86f0*/  IMAD R57, R70, R61, RZ ;  /* 0x0000003d46397224 */ /* 0x000fe200078e02ff */
[C---:B------:R-:W-:Y:S01]  /*8700*/  PRMT R99, R89.reuse, 0x8880, RZ ;  /* 0x0000888059637816 */ /* 0x040fe200000000ff */
[----:B------:R-:W-:Y:S01]  /*8710*/  IMAD R9, R74, R72, R9 ;  /* 0x000000484a097224 */ /* 0x000fe200078e0209 */
[----:B------:R-:W-:Y:S01]  /*8720*/  SHF.L.U32 R98, R89, 0x10, RZ ;  /* 0x0000001059627819 */ /* 0x000fe200000006ff */
[----:B------:R-:W-:Y:S01]  /*8730*/  IMAD R61, R70, R65, RZ ;  /* 0x00000041463d7224 */ /* 0x000fe200078e02ff */
[----:B------:R-:W-:Y:S01]  /*8740*/  PRMT R96, R90, 0x8880, RZ ;  /* 0x000088805a607816 */ /* 0x000fe200000000ff */
[C---:B------:R-:W-:Y:S01]  /*8750*/  IMAD R12, R70.reuse, R12, RZ ;  /* 0x0000000c460c7224 */ /* 0x040fe200078e02ff */
[----:B------:R-:W-:Y:S01]  /*8760*/  SHF.L.U32 R92, R91, 0x10, RZ ;  /* 0x000000105b5c7819 */ /* 0x000fe200000006ff */
[----:B------:R-:W-:Y:S01]  /*8770*/  IMAD.MOV.U32 R65, RZ, RZ, R132 ;  /* 0x000000ffff417224 */ /* 0x000fe200078e0084 */
[----:B------:R-:W-:Y:S01]  /*8780*/  SHF.L.U32 R133, R93, 0x8, RZ ;  /* 0x000000085d857819 */ /* 0x000fe200000006ff */
[C---:B------:R-:W-:Y:S01]  /*8790*/  IMAD R13, R70.reuse, R13, RZ ;  /* 0x0000000d460d7224 */ /* 0x040fe200078e02ff */
[----:B------:R-:W-:Y:S01]  /*87a0*/  PRMT R93, R91, 0x8880, RZ ;  /* 0x000088805b5d7816 */ /* 0x000fe200000000ff */
[C---:B------:R-:W-:Y:S01]  /*87b0*/  IMAD R14, R70.reuse, R14, RZ ;  /* 0x0000000e460e7224 */ /* 0x040fe200078e02ff */
[----:B------:R-:W-:Y:S01]  /*87c0*/  SHF.R.S32.HI R7, RZ, 0x18, R133 ;  /* 0x00000018ff077819 */ /* 0x000fe20000011485 */
[----:B------:R-:W-:Y:S01]  /*87d0*/  IMAD R15, R70, R15, RZ ;  /* 0x0000000f460f7224 */ /* 0x000fe200078e02ff */
[----:B------:R-:W-:Y:S01]  /*87e0*/  SHF.L.U32 R130, R94, 0x8, RZ ;  /* 0x000000085e827819 */ /* 0x000fe200000006ff */
[----:B------:R-:W-:Y:S01]  /*87f0*/  IMAD R0, R70, R16, RZ ;  /* 0x0000001046007224 */ /* 0x000fe200078e02ff */
[----:B------:R-:W-:Y:S01]  /*8800*/  SHF.L.U32 R127, R95, 0x8, RZ ;  /* 0x000000085f7f7819 */ /* 0x000fe200000006ff */
[-C--:B------:R-:W-:Y:S01]  /*8810*/  IMAD R10, R7, R72.reuse, R10 ;  /* 0x00000048070a7224 */ /* 0x080fe200078e020a */
[----:B------:R-:W-:Y:S01]  /*8820*/  MOV R7, R129 ;  /* 0x0000008100077202 */ /* 0x000fe20000000f00 */
[-C--:B------:R-:W-:Y:S01]  /*8830*/  IMAD R11, R75, R72.reuse, R11 ;  /* 0x000000484b0b7224 */ /* 0x080fe200078e020b */
[----:B------:R-:W-:Y:S01]  /*8840*/  SHF.R.S32.HI R73, RZ, 0x18, R130 ;  /* 0x00000018ff497819 */ /* 0x000fe20000011482 */
[-C--:B------:R-:W-:Y:S01]  /*8850*/  IMAD R12, R65, R72.reuse, R12 ;  /* 0x00000048410c7224 */ /* 0x080fe200078e020c */
[----:B------:R-:W-:Y:S01]  /*8860*/  SHF.R.S32.HI R4, RZ, 0x18, R127 ;  /* 0x00000018ff047819 */ /* 0x000fe2000001147f */
[----:B------:R-:W-:Y:S01]  /*8870*/  IMAD R13, R6, R72, R13 ;  /* 0x00000048060d7224 */ /* 0x000fe200078e020d */
[----:B------:R-:W-:Y:S01]  /*8880*/  I2IP.S8.S32.SAT R10, R11, R10, RZ ;  /* 0x0000000a0b0a7239 */ /* 0x000fe200000014ff */
[-C--:B------:R-:W-:Y:S01]  /*8890*/  IMAD R14, R73, R72.reuse, R14 ;  /* 0x00000048490e7224 */ /* 0x080fe200078e020e */
[----:B------:R-:W-:Y:S01]  /*88a0*/  SHF.R.S32.HI R6, RZ, 0x18, R125 ;  /* 0x00000018ff067819 */ /* 0x000fe2000001147d */
[----:B------:R-:W-:Y:S01]  /*88b0*/  IMAD R15, R76, R72, R15 ;  /* 0x000000484c0f7224 */ /* 0x000fe200078e020f */
[----:B------:R-:W-:Y:S01]  /*88c0*/  I2IP.S8.S32.SAT R141, R9, R8, R10 ;  /* 0x00000008098d7239 */ /* 0x000fe2000000140a */
[----:B------:R-:W-:Y:S01]  /*88d0*/  IMAD R3, R70, R18, RZ ;  /* 0x0000001246037224 */ /* 0x000fe200078e02ff */
[----:B------:R-:W-:Y:S01]  /*88e0*/  SHF.L.U32 R124, R80, 0x8, RZ ;  /* 0x00000008507c7819 */ /* 0x000fe200000006ff */
[----:B------:R-:W-:Y:S01]  /*88f0*/  IMAD R0, R7, R72, R0 ;  /* 0x0000004807007224 */ /* 0x000fe200078e0200 */
[----:B------:R-:W-:Y:S01]  /*8900*/  I2IP.S8.S32.SAT R14, R15, R14, RZ ;  /* 0x0000000e0f0e7239 */ /* 0x000fe200000014ff */
[----:B------:R-:W-:Y:S01]  /*8910*/  IMAD R19, R70, R19, RZ ;  /* 0x0000001346137224 */ /* 0x000fe200078e02ff */
[----:B------:R-:W-:Y:S01]  /*8920*/  SHF.R.S32.HI R7, RZ, 0x18, R124 ;  /* 0x00000018ff077819 */ /* 0x000fe2000001147c */
[----:B------:R-:W-:Y:S01]  /*8930*/  IMAD R2, R5, R72, R2 ;  /* 0x0000004805027224 */ /* 0x000fe200078e0202 */
[----:B------:R-:W-:Y:S01]  /*8940*/  I2IP.S8.S32.SAT R142, R13, R12, R14 ;  /* 0x0000000c0d8e7239 */ /* 0x000fe2000000140e */
[----:B------:R-:W-:Y:S01]  /*8950*/  IMAD R3, R4, R72, R3 ;  /* 0x0000004804037224 */ /* 0x000fe200078e0203 */
[----:B------:R-:W-:Y:S01]  /*8960*/  MOV R5, R126 ;  /* 0x0000007e00057202 */ /* 0x000fe20000000f00 */
[C---:B------:R-:W-:Y:S01]  /*8970*/  IMAD R16, R70.reuse, R20, RZ ;  /* 0x0000001446107224 */ /* 0x040fe200078e02ff */
[----:B------:R-:W-:Y:S01]  /*8980*/  SHF.R.S32.HI R4, RZ, 0x18, R122 ;  /* 0x00000018ff047819 */ /* 0x000fe2000001147a */
[----:B------:R-:W-:Y:S01]  /*8990*/  IMAD R19, R77, R72, R19 ;  /* 0x000000484d137224 */ /* 0x000fe200078e0213 */
[----:B------:R-:W-:Y:S01]  /*89a0*/  SHF.R.S32.HI R80, RZ, 0x18, R82 ;  /* 0x00000018ff507819 */ /* 0x000fe20000011452 */
[C---:B------:R-:W-:Y:S01]  /*89b0*/  IMAD R18, R70.reuse, R22, RZ ;  /* 0x0000001646127224 */ /* 0x040fe200078e02ff */
[----:B------:R-:W-:Y:S01]  /*89c0*/  SHF.R.S32.HI R82, RZ, 0x18, R84 ;  /* 0x00000018ff527819 */ /* 0x000fe20000011454 */
[-C--:B------:R-:W-:Y:S01]  /*89d0*/  IMAD R16, R5, R72.reuse, R16 ;  /* 0x0000004805107224 */ /* 0x080fe200078e0210 */
[----:B------:R-:W-:Y:S01]  /*89e0*/  I2IP.S8.S32.SAT R19, R19, R3, RZ ;  /* 0x0000000313137239 */ /* 0x000fe200000014ff */
[----:B------:R-:W-:Y:S01]  /*89f0*/  IMAD R23, R70, R23, RZ ;  /* 0x0000001746177224 */ /* 0x000fe200078e02ff */
[----:B------:R-:W-:Y:S01]  /*8a00*/  MOV R3, R123 ;  /* 0x0000007b00037202 */ /* 0x000fe20000000f00 */
[----:B------:R-:W-:Y:S01]  /*8a10*/  IMAD R17, R6, R72, R17 ;  /* 0x0000004806117224 */ /* 0x000fe200078e0211 */
[----:B------:R-:W-:Y:S01]  /*8a20*/  I2IP.S8.S32.SAT R143, R2, R0, R19 ;  /* 0x00000000028f7239 */ /* 0x000fe20000001413 */
[----:B------:R-:W-:Y:S01]  /*8a30*/  IMAD R20, R70, R24, RZ ;  /* 0x0000001846147224 */ /* 0x000fe200078e02ff */
[----:B------:R-:W-:Y:S01]  /*8a40*/  MOV R5, R120 ;  /* 0x0000007800057202 */ /* 0x000fe20000000f00 */
[-C--:B------:R-:W-:Y:S01]  /*8a50*/  IMAD R18, R7, R72.reuse, R18 ;  /* 0x0000004807127224 */ /* 0x080fe200078e0212 */
[----:B------:R-:W-:Y:S01]  /*8a60*/  SHF.L.U32 R121, R81, 0x8, RZ ;  /* 0x0000000851797819 */ /* 0x000fe200000006ff */
[-C--:B------:R-:W-:Y:S01]  /*8a70*/  IMAD R23, R78, R72.reuse, R23 ;  /* 0x000000484e177224 */ /* 0x080fe200078e0217 */
[----:B------:R1:W-:Y:S01]  /*8a80*/  STS.128 [R144+UR44+0x6400], R140 ;  /* 0x0064008c90007988 */ /* 0x0003e20008000c2c */
[----:B------:R-:W-:Y:S01]  /*8a90*/  IMAD R20, R3, R72, R20 ;  /* 0x0000004803147224 */ /* 0x000fe200078e0214 */
[----:B------:R-:W-:Y:S01]  /*8aa0*/  SHF.R.S32.HI R3, RZ, 0x18, R121 ;  /* 0x00000018ff037819 */ /* 0x000fe20000011479 */
[C---:B------:R-:W-:Y:S01]  /*8ab0*/  IMAD R22, R70.reuse, R26, RZ ;  /* 0x0000001a46167224 */ /* 0x040fe200078e02ff */
[----:B------:R-:W-:Y:S01]  /*8ac0*/  I2IP.S8.S32.SAT R18, R23, R18, RZ ;  /* 0x0000001217127239 */ /* 0x000fe200000014ff */
[----:B------:R-:W-:Y:S01]  /*8ad0*/  IMAD R27, R70, R27, RZ ;  /* 0x0000001b461b7224 */ /* 0x000fe200078e02ff */
[----:B------:R-:W-:Y:S01]  /*8ae0*/  SHF.R.S32.HI R0, RZ, 0x18, R119 ;  /* 0x00000018ff007819 */ /* 0x000fe20000011477 */
[----:B------:R-:W-:Y:S01]  /*8af0*/  IMAD R21, R4, R72, R21 ;  /* 0x0000004804157224 */ /* 0x000fe200078e0215 */
[----:B------:R-:W-:Y:S01]  /*8b00*/  I2IP.S8.S32.SAT R16, R17, R16, R18 ;  /* 0x0000001011107239 */ /* 0x000fe20000001412 */
[C---:B------:R-:W-:Y:S01]  /*8b10*/  IMAD R24, R70.reuse, R28, RZ ;  /* 0x0000001c46187224 */ /* 0x040fe200078e02ff */
[----:B------:R-:W-:Y:S01]  /*8b20*/  SHF.R.S32.HI R7, RZ, 0x18, R118 ;  /* 0x00000018ff077819 */ /* 0x000fe20000011476 */
[-C--:B------:R-:W-:Y:S01]  /*8b30*/  IMAD R22, R3, R72.reuse, R22 ;  /* 0x0000004803167224 */ /* 0x080fe200078e0216 */
[----:B------:R-:W-:Y:S01]  /*8b40*/  SHF.R.S32.HI R81, RZ, 0x18, R83 ;  /* 0x00000018ff517819 */ /* 0x000fe20000011453 */
[----:B------:R-:W-:Y:S01]  /*8b50*/  IMAD R27, R79, R72, R27 ;  /* 0x000000484f1b7224 */ /* 0x000fe200078e021b */
[----:B------:R-:W-:Y:S01]  /*8b60*/  SHF.L.U32 R115, R83, 0x8, RZ ;  /* 0x0000000853737819 */ /* 0x000fe200000006ff */
[C---:B------:R-:W-:Y:S01]  /*8b70*/  IMAD R26, R70.reuse, R30, RZ ;  /* 0x0000001e461a7224 */ /* 0x040fe200078e02ff */
[----:B------:R-:W-:Y:S01]  /*8b80*/  SHF.R.S32.HI R83, RZ, 0x18, R85 ;  /* 0x00000018ff537819 */ /* 0x000fe20000011455 */
[----:B------:R-:W-:Y:S01]  /*8b90*/  IMAD R24, R5, R72, R24 ;  /* 0x0000004805187224 */ /* 0x000fe200078e0218 */
[----:B------:R-:W-:Y:S01]  /*8ba0*/  I2IP.S8.S32.SAT R17, R27, R22, RZ ;  /* 0x000000161b117239 */ /* 0x000fe200000014ff */
[----:B------:R-:W-:Y:S01]  /*8bb0*/  IMAD R31, R70, R31, RZ ;  /* 0x0000001f461f7224 */ /* 0x000fe200078e02ff */
[----:B------:R-:W-:Y:S01]  /*8bc0*/  SHF.R.S32.HI R85, RZ, 0x18, R87 ;  /* 0x00000018ff557819 */ /* 0x000fe20000011457 */
[----:B------:R-:W-:Y:S01]  /*8bd0*/  IMAD R25, R0, R72, R25 ;  /* 0x0000004800197224 */ /* 0x000fe200078e0219 */
[----:B------:R-:W-:Y:S01]  /*8be0*/  I2IP.S8.S32.SAT R17, R21, R20, R17 ;  /* 0x0000001415117239 */ /* 0x000fe20000001411 */
[----:B------:R-:W-:Y:S01]  /*8bf0*/  IMAD R28, R70, R32, RZ ;  /* 0x00000020461c7224 */ /* 0x000fe200078e02ff */
[----:B------:R-:W-:Y:S01]  /*8c00*/  SHF.R.S32.HI R0, RZ, 0x18, R116 ;  /* 0x00000018ff007819 */ /* 0x000fe20000011474 */
[-C--:B------:R-:W-:Y:S01]  /*8c10*/  IMAD R26, R7, R72.reuse, R26 ;  /* 0x00000048071a7224 */ /* 0x080fe200078e021a */
[----:B------:R-:W-:Y:S01]  /*8c20*/  SHF.R.S32.HI R5, RZ, 0x18, R115 ;  /* 0x00000018ff057819 */ /* 0x000fe20000011473 */
[----:B------:R-:W-:Y:S01]  /*8c30*/  IMAD.MOV.U32 R3, RZ, RZ, R117 ;  /* 0x000000ffff037224 */ /* 0x000fe200078e0075 */
[----:B------:R-:W-:Y:S01]  /*8c40*/  SHF.R.S32.HI R7, RZ, 0x18, R109 ;  /* 0x00000018ff077819 */ /* 0x000fe2000001146d */
[----:B------:R-:W-:Y:S01]  /*8c50*/  IMAD R31, R80, R72, R31 ;  /* 0x00000048501f7224 */ /* 0x000fe200078e021f */
[----:B------:R-:W-:Y:S01]  /*8c60*/  SHF.R.S32.HI R87, RZ, 0x18, R89 ;  /* 0x00000018ff577819 */ /* 0x000fe20000011459 */
[----:B------:R-:W-:Y:S01]  /*8c70*/  IMAD R30, R70, R34, RZ ;  /* 0x00000022461e7224 */ /* 0x000fe200078e02ff */
[----:B------:R-:W-:Y:S01]  /*8c80*/  SHF.L.U32 R112, R84, 0x8, RZ ;  /* 0x0000000854707819 */ /* 0x000fe200000006ff */
[----:B------:R-:W-:Y:S01]  /*8c90*/  IMAD R28, R3, R72, R28 ;  /* 0x00000048031c7224 */ /* 0x000fe200078e021c */
[----:B------:R-:W-:Y:S01]  /*8ca0*/  I2IP.S8.S32.SAT R18, R31, R26, RZ ;  /* 0x0000001a1f127239 */ /* 0x000fe200000014ff */
[----:B------:R-:W-:Y:S01]  /*8cb0*/  IMAD R35, R70, R35, RZ ;  /* 0x0000002346237224 */ /* 0x000fe200078e02ff */
[----:B------:R-:W-:Y:S01]  /*8cc0*/  MOV R3, R114 ;  /* 0x0000007200037202 */ /* 0x000fe20000000f00 */
[----:B------:R-:W-:Y:S01]  /*8cd0*/  IMAD R29, R0, R72, R29 ;  /* 0x00000048001d7224 */ /* 0x000fe200078e021d */
[----:B------:R-:W-:Y:S01]  /*8ce0*/  I2IP.S8.S32.SAT R18, R25, R24, R18 ;  /* 0x0000001819127239 */ /* 0x000fe20000001412 */
[C---:B------:R-:W-:Y:S01]  /*8cf0*/  IMAD R32, R70.reuse, R36, RZ ;  /* 0x0000002446207224 */ /* 0x040fe200078e02ff */
[----:B------:R-:W-:Y:S01]  /*8d00*/  SHF.R.S32.HI R0, RZ, 0x18, R113 ;  /* 0x00000018ff007819 */ /* 0x000fe20000011471 */
[-C--:B------:R-:W-:Y:S01]  /*8d10*/  IMAD R30, R5, R72.reuse, R30 ;  /* 0x00000048051e7224 */ /* 0x080fe200078e021e */
[----:B------:R-:W-:Y:S01]  /*8d20*/  MOV R5, R111 ;  /* 0x0000006f00057202 */ /* 0x000fe20000000f00 */
[-C--:B------:R-:W-:Y:S01]  /*8d30*/  IMAD R35, R81, R72.reuse, R35 ;  /* 0x0000004851237224 */ /* 0x080fe200078e0223 */
[----:B------:R-:W-:Y:S01]  /*8d40*/  SHF.R.S32.HI R84, RZ, 0x18, R86 ;  /* 0x00000018ff547819 */ /* 0x000fe20000011456 */
[----:B------:R-:W-:Y:S01]  /*8d50*/  IMAD R32, R3, R72, R32 ;  /* 0x0000004803207224 */ /* 0x000fe200078e0220 */
[----:B------:R-:W-:Y:S01]  /*8d60*/  SHF.R.S32.HI R3, RZ, 0x18, R112 ;  /* 0x00000018ff037819 */ /* 0x000fe20000011470 */
[C---:B------:R-:W-:Y:S01]  /*8d70*/  IMAD R34, R70.reuse, R38, RZ ;  /* 0x0000002646227224 */ /* 0x040fe200078e02ff */
[----:B------:R-:W-:Y:S01]  /*8d80*/  I2IP.S8.S32.SAT R19, R35, R30, RZ ;  /* 0x0000001e23137239 */ /* 0x000fe200000014ff */
[----:B------:R-:W-:Y:S01]  /*8d90*/  IMAD R39, R70, R39, RZ ;  /* 0x0000002746277224 */ /* 0x000fe200078e02ff */
[----:B------:R-:W-:Y:S01]  /*8da0*/  SHF.L.U32 R106, R86, 0x8, RZ ;  /* 0x00000008566a7819 */ /* 0x000fe200000006ff */
[----:B------:R-:W-:Y:S01]  /*8db0*/  IMAD R33, R0, R72, R33 ;  /* 0x0000004800217224 */ /* 0x000fe200078e0221 */
[----:B------:R-:W-:Y:S01]  /*8dc0*/  I2IP.S8.S32.SAT R19, R29, R28, R19 ;  /* 0x0000001c1d137239 */ /* 0x000fe20000001413 */
[----:B------:R-:W-:Y:S01]  /*8dd0*/  IMAD R36, R70, R40, RZ ;  /* 0x0000002846247224 */ /* 0x000fe200078e02ff */
[----:B------:R-:W-:Y:S01]  /*8de0*/  SHF.R.S32.HI R0, RZ, 0x18, R110 ;  /* 0x00000018ff007819 */ /* 0x000fe2000001146e */
[----:B------:R-:W-:Y:S01]  /*8df0*/  IMAD R34, R3, R72, R34 ;  /* 0x0000004803227224 */ /* 0x000fe200078e0222 */
[----:B------:R-:W-:Y:S01]  /*8e00*/  MOV R3, R108 ;  /* 0x0000006c00037202 */ /* 0x000fe20000000f00 */
[----:B------:R-:W-:Y:S01]  /*8e10*/  IMAD R39, R82, R72, R39 ;  /* 0x0000004852277224 */ /* 0x000fe200078e0227 */
[----:B------:R1:W-:Y:S01]  /*8e20*/  STS.128 [R161+0x6400], R16 ;  /* 0x00640010a1007388 */ /* 0x0003e20000000c00 */
[C---:B------:R-:W-:Y:S01]  /*8e30*/  IMAD R38, R70.reuse, R42, RZ ;  /* 0x0000002a46267224 */ /* 0x040fe200078e02ff */
[----:B------:R-:W-:Y:S01]  /*8e40*/  SHF.R.S32.HI R86, RZ, 0x18, R88 ;  /* 0x00000018ff567819 */ /* 0x000fe20000011458 */
[----:B------:R-:W-:Y:S01]  /*8e50*/  IMAD R36, R5, R72, R36 ;  /* 0x0000004805247224 */ /* 0x000fe200078e0224 */
[----:B------:R-:W-:Y:S01]  /*8e60*/  I2IP.S8.S32.SAT R34, R39, R34, RZ ;  /* 0x0000002227227239 */ /* 0x000fe200000014ff */
[----:B------:R-:W-:Y:S01]  /*8e70*/  IMAD R43, R70, R43, RZ ;  /* 0x0000002b462b7224 */ /* 0x000fe200078e02ff */
[----:B------:R-:W-:Y:S01]  /*8e80*/  MOV R5, R105 ;  /* 0x0000006900057202 */ /* 0x000fe20000000f00 */
[----:B------:R-:W-:Y:S01]  /*8e90*/  IMAD R37, R0, R72, R37 ;  /* 0x0000004800257224 */ /* 0x000fe200078e0225 */
[----:B------:R-:W-:Y:S01]  /*8ea0*/  I2IP.S8.S32.SAT R32, R33, R32, R34 ;  /* 0x0000002021207239 */ /* 0x000fe20000001422 */
[----:B------:R-:W-:Y:S01]  /*8eb0*/  IMAD R40, R70, R44, RZ ;  /* 0x0000002c46287224 */ /* 0x000fe200078e02ff */
[----:B------:R-:W-:Y:S01]  /*8ec0*/  SHF.R.S32.HI R0, RZ, 0x18, R107 ;  /* 0x00000018ff007819 */ /* 0x000fe2000001146b */
[-C--:B------:R-:W-:Y:S01]  /*8ed0*/  IMAD R38, R7, R72.reuse, R38 ;  /* 0x0000004807267224 */ /* 0x080fe200078e0226 */
[----:B------:R-:W-:Y:S01]  /*8ee0*/  SHF.R.S32.HI R7, RZ, 0x18, R103 ;  /* 0x00000018ff077819 */ /* 0x000fe20000011467 */
[-C--:B------:R-:W-:Y:S01]  /*8ef0*/  IMAD R43, R83, R72.reuse, R43 ;  /* 0x00000048532b7224 */ /* 0x080fe200078e022b */
[----:B------:R-:W-:Y:S01]  /*8f00*/  SHF.L.U32 R100, R88, 0x8, RZ ;  /* 0x0000000858647819 */ /* 0x000fe200000006ff */
        /* <DEDUP_REMOVED lines=11> */
[----:B------:R-:W-:Y:S01]  /*8fc0*/  SHF.L.U32 R97, R89, 0x8, RZ ;  /* 0x0000000859617819 */ /* 0x000fe200000006ff */
        /* <DEDUP_REMOVED lines=13> */
[----:B------:R-:W-:Y:S01]  /*90a0*/  IADD3 R68, PT, PT, R68, 0x1, RZ ;  /* 0x0000000144447810 */ /* 0x000fe20007ffe0ff */
[----:B------:R-:W-:Y:S02]  /*90b0*/  IMAD.MOV.U32 R3, RZ, RZ, R102 ;  /* 0x000000ffff037224 */ /* 0x000fe400078e0066 */
[-C--:B------:R-:W-:Y:S02]  /*90c0*/  IMAD R51, R85, R72.reuse, R51 ;  /* 0x0000004855337224 */ /* 0x080fe400078e0233 */
[----:B------:R-:W-:Y:S01]  /*90d0*/  IMAD R48, R3, R72, R48 ;  /* 0x0000004803307224 */ /* 0x000fe200078e0230 */
[----:B------:R-:W-:Y:S01]  /*90e0*/  SHF.R.S32.HI R3, RZ, 0x18, R100 ;  /* 0x00000018ff037819 */ /* 0x000fe20000011464 */
[C---:B------:R-:W-:Y:S01]  /*90f0*/  IMAD R50, R70.reuse, R54, RZ ;  /* 0x0000003646327224 */ /* 0x040fe200078e02ff */
[----:B------:R-:W-:Y:S01]  /*9100*/  I2IP.S8.S32.SAT R35, R51, R46, RZ ;  /* 0x0000002e33237239 */ /* 0x000fe200000014ff */
[----:B------:R-:W-:Y:S02]  /*9110*/  IMAD R55, R70, R55, RZ ;  /* 0x0000003746377224 */ /* 0x000fe400078e02ff */
[----:B------:R-:W-:Y:S01]  /*9120*/  IMAD R49, R0, R72, R49 ;  /* 0x0000004800317224 */ /* 0x000fe200078e0231 */
[----:B------:R-:W-:Y:S01]  /*9130*/  I2IP.S8.S32.SAT R35, R45, R44, R35 ;  /* 0x0000002c2d237239 */ /* 0x000fe20000001423 */
[----:B------:R-:W-:Y:S01]  /*9140*/  IMAD R52, R70, R56, RZ ;  /* 0x0000003846347224 */ /* 0x000fe200078e02ff */
[----:B------:R-:W-:Y:S01]  /*9150*/  SHF.R.S32.HI R0, RZ, 0x18, R98 ;  /* 0x00000018ff007819 */ /* 0x000fe20000011462 */
[-C--:B------:R-:W-:Y:S01]  /*9160*/  IMAD R50, R3, R72.reuse, R50 ;  /* 0x0000004803327224 */ /* 0x080fe200078e0232 */
[----:B------:R-:W-:Y:S01]  /*9170*/  SHF.R.S32.HI R3, RZ, 0x18, R97 ;  /* 0x00000018ff037819 */ /* 0x000fe20000011461 */
[----:B------:R-:W-:Y:S01]  /*9180*/  IMAD R55, R86, R72, R55 ;  /* 0x0000004856377224 */ /* 0x000fe200078e0237 */
[----:B------:R1:W-:Y:S01]  /*9190*/  STS.128 [R160+0x6400], R32 ;  /* 0x00640020a0007388 */ /* 0x0003e20000000c00 */
[----:B------:R-:W-:Y:S01]  /*91a0*/  IMAD.U32 R95, R90, 0x10000, RZ ;  /* 0x000100005a5f7824 */ /* 0x000fe200078e00ff */
[----:B------:R-:W-:Y:S01]  /*91b0*/  SHF.L.U32 R90, R91, 0x8, RZ ;  /* 0x000000085b5a7819 */ /* 0x000fe200000006ff */
[C---:B------:R-:W-:Y:S01]  /*91c0*/  IMAD R54, R70.reuse, R58, RZ ;  /* 0x0000003a46367224 */ /* 0x040fe200078e02ff */
[----:B------:R-:W-:Y:S01]  /*91d0*/  I2IP.S8.S32.SAT R50, R55, R50, RZ ;  /* 0x0000003237327239 */ /* 0x000fe200000014ff */
[----:B------:R-:W-:Y:S01]  /*91e0*/  IMAD R52, R5, R72, R52 ;  /* 0x0000004805347224 */ /* 0x000fe200078e0234 */
[----:B------:R-:W-:Y:S01]  /*91f0*/  MOV R5, R96 ;  /* 0x0000006000057202 */ /* 0x000fe20000000f00 */
[----:B------:R-:W-:Y:S01]  /*9200*/  IMAD R59, R70, R59, RZ ;  /* 0x0000003b463b7224 */ /* 0x000fe200078e02ff */
[----:B------:R-:W-:Y:S01]  /*9210*/  I2IP.S8.S32.SAT R48, R49, R48, R50 ;  /* 0x0000003031307239 */ /* 0x000fe20000001432 */
[----:B------:R-:W-:Y:S01]  /*9220*/  IMAD R53, R0, R72, R53 ;  /* 0x0000004800357224 */ /* 0x000fe200078e0235 */
[----:B------:R-:W-:Y:S01]  /*9230*/  SHF.R.S32.HI R0, RZ, 0x18, R95 ;  /* 0x00000018ff007819 */ /* 0x000fe2000001145f */
[C---:B------:R-:W-:Y:S02]  /*9240*/  IMAD R56, R70.reuse, R60, RZ ;  /* 0x0000003c46387224 */ /* 0x040fe400078e02ff */
[-C--:B------:R-:W-:Y:S01]  /*9250*/  IMAD R54, R3, R72.reuse, R54 ;  /* 0x0000004803367224 */ /* 0x080fe200078e0236 */
[----:B------:R-:W-:Y:S01]  /*9260*/  SHF.R.S32.HI R3, RZ, 0x18, R94 ;  /* 0x00000018ff037819 */ /* 0x000fe2000001145e */
[----:B------:R-:W-:Y:S02]  /*9270*/  IMAD R59, R87, R72, R59 ;  /* 0x00000048573b7224 */ /* 0x000fe400078e023b */
[C---:B------:R-:W-:Y:S02]  /*9280*/  IMAD R58, R70.reuse, R62, RZ ;  /* 0x0000003e463a7224 */ /* 0x040fe400078e02ff */
[----:B------:R-:W-:Y:S01]  /*9290*/  IMAD R56, R5, R72, R56 ;  /* 0x0000004805387224 */ /* 0x000fe200078e0238 */
[----:B------:R-:W-:Y:S01]  /*92a0*/  I2IP.S8.S32.SAT R54, R59, R54, RZ ;  /* 0x000000363b367239 */ /* 0x000fe200000014ff */
[----:B------:R-:W-:Y:S01]  /*92b0*/  IMAD R63, R70, R63, RZ ;  /* 0x0000003f463f7224 */ /* 0x000fe200078e02ff */
[----:B------:R-:W-:Y:S01]  /*92c0*/  MOV R5, R93 ;  /* 0x0000005d00057202 */ /* 0x000fe20000000f00 */
[----:B------:R-:W-:Y:S01]  /*92d0*/  IMAD R57, R0, R72, R57 ;  /* 0x0000004800397224 */ /* 0x000fe200078e0239 */
[----:B------:R-:W-:Y:S01]  /*92e0*/  SHF.R.S32.HI R0, RZ, 0x18, R92 ;  /* 0x00000018ff007819 */ /* 0x000fe2000001145c */
[----:B------:R-:W-:Y:S01]  /*92f0*/  IMAD R60, R70, R64, RZ ;  /* 0x00000040463c7224 */ /* 0x000fe200078e02ff */
[----:B------:R-:W-:Y:S01]  /*9300*/  I2IP.S8.S32.SAT R49, R53, R52, R54 ;  /* 0x0000003435317239 */ /* 0x000fe20000001436 */
[-C--:B------:R-:W-:Y:S01]  /*9310*/  IMAD R58, R3, R72.reuse, R58 ;  /* 0x00000048033a7224 */ /* 0x080fe200078e023a */
        /* <DEDUP_REMOVED lines=22> */
[----:B------:R-:W-:Y:S02]  /*9480*/  UIADD3 UR9, UPT, UPT, UR49, 0x40, URZ ;  /* 0x0000004031097890 */ /* 0x000fe4000fffe0ff */
[----:B------:R-:W-:Y:S01]  /*9490*/  UIADD3 UR8, UPT, UPT, UR44, 0x6400, URZ ;  /* 0x000064002c087890 */ /* 0x000fe2000fffe0ff */
[----:B------:R-:W-:Y:S01]  /*94a0*/  UMOV UR10, UR50 ;  /* 0x00000032000a7c82 */ /* 0x000fe20008000000 */
[----:B------:R-:W-:Y:S01]  /*94b0*/  UMOV UR11, UR36 ;  /* 0x00000024000b7c82 */ /* 0x000fe20008000000 */
[----:B--2---:R-:W-:Y:S04]  /*94c0*/  UIADD3 UR4, UP0, UPT, UR6, 0x680, URZ ;  /* 0x0000068006047890 */ /* 0x004fe8000ff1e0ff */
[----:B------:R-:W-:Y:S09]  /*94d0*/  UIADD3.X UR5, UPT, UPT, URZ, UR7, URZ, UP0, !UPT ;  /* 0x00000007ff057290 */ /* 0x000ff200087fe4ff */
[----:B------:R2:W-:Y:S01]  /*94e0*/  UTMASTG.3D [UR8], [UR4] ;  /* 0x00000008040073b5 */ /* 0x0005e20008010000 */
[----:B------:R0:W-:Y:S01]  /*94f0*/  UTMACMDFLUSH ;  /* 0x00000000000079b7 */ /* 0x0001e20000000000 */
[----:B--2---:R-:W-:Y:S04]  /*9500*/  DEPBAR.LE SB0, 0x1 ;  /* 0x000080400000791a */ /* 0x004fe80000000000 */
.L_x_131:
[----:B------:R-:W-:Y:S05]  /*9510*/  BSYNC.RECONVERGENT B0 ;  /* 0x0000000000007941 */ /* 0x000fea0003800200 */
.L_x_130:
[----:B------:R-:W-:Y:S01]  /*9520*/  R2UR UR4, R147 ;  /* 0x00000000930472ca */ /* 0x000fe200000e0000 */
[----:B------:R-:W-:Y:S01]  /*9530*/  BAR.SYNC.DEFER_BLOCKING 0x1, 0x80 ;  /* 0x0042000000007b1d */ /* 0x000fe20000010000 */
[----:B------:R-:W-:Y:S01]  /*9540*/  ISETP.NE.AND P0, PT, R149, 0x2, PT ;  /* 0x000000029500780c */ /* 0x000fe20003f05270 */
[----:B------:R-:W-:Y:S01]  /*9550*/  UISETP.NE.AND UP0, UPT, UR46, URZ, UPT ;  /* 0x000000ff2e00728c */ /* 0x000fe2000bf05270 */
[----:B------:R-:W-:Y:S01]  /*9560*/  ISETP.NE.AND P1, PT, R68, 0x4, PT ;  /* 0x000000044400780c */ /* 0x000fe20003f25270 */
[----:B------:R-:W-:Y:S01]  /*9570*/  UIADD3 UR20, UPT, UPT, UR37, UR63, URZ ;  /* 0x0000003f25147290 */ /* 0x000fe2000fffe0ff */
[----:B------:R-:W-:Y:S02]  /*9580*/  SEL R3, RZ, 0x1, P0 ;  /* 0x00000001ff037807 */ /* 0x000fe40000000000 */
[----:B------:R-:W-:Y:S02]  /*9590*/  SEL R0, RZ, 0x1, P1 ;  /* 0x00000001ff007807 */ /* 0x000fe40000800000 */
[----:B------:R-:W-:Y:S02]  /*95a0*/  LOP3.LUT R152, R152, R3, RZ, 0x3c, !PT ;  /* 0x0000000398987212 */ /* 0x000fe400078e3cff */
[----:B------:R-:W-:Y:S01]  /*95b0*/  LOP3.LUT R153, R153, R0, RZ, 0x3c, !PT ;  /* 0x0000000099997212 */ /* 0x000fe200078e3cff */
[----:B------:R-:W-:Y:S01]  /*95c0*/  UIADD3 UR16, UPT, UPT, UR38, UR4, URZ ;  /* 0x0000000426107290 */ /* 0x000fe2000fffe0ff */
[----:B------:R-:W-:Y:S02]  /*95d0*/  SEL R149, R149, RZ, P0 ;  /* 0x000000ff95957207 */ /* 0x000fe40000000000 */
[----:B------:R-:W-:Y:S01]  /*95e0*/  SEL R68, R68, RZ, P1 ;  /* 0x000000ff44447207 */ /* 0x000fe20000800000 */
[----:B------:R-:W-:Y:S01]  /*95f0*/  UMOV UR36, UR59 ;  /* 0x0000003b00247c82 */ /* 0x000fe20008000000 */
[----:B------:R-:W-:Y:S07]  /*9600*/  BRA.U UP0, `(.L_x_132) ;  /* 0xffffffc500247547 */ /* 0x000fee000b83ffff */
[----:B------:R-:W-:Y:S05]  /*9610*/  EXIT ;  /* 0x000000000000794d */ /* 0x000fea0003800000 */
.L_x_25:
[----:B--2---:R2:W3:Y:S02]  /*9620*/  SYNCS.PHASECHK.TRANS64.TRYWAIT P0, [R3+URZ+0x220], R2 ;  /* 0x00022002030075a7 */ /* 0x0044e400080011ff */
[----:B---3--:R-:W-:Y:S05]  /*9630*/  @!P0 NANOSLEEP.SYNCS 0x989680 ;  /* 0x009896800000895d */ /* 0x008fea0003900000 */
[----:B------:R-:W3:Y:S02]  /*9640*/  @!P0 SYNCS.PHASECHK.TRANS64 P0, [R3+URZ+0x220], R2 ;  /* 0x00022002030085a7 */ /* 0x000ee400080010ff */
[----:B---3--:R-:W-:Y:S05]  /*9650*/  @!P0 BRA `(.L_x_25) ;  /* 0xfffffffc00f08947 */ /* 0x008fea000383ffff */
[----:B------:R-:W-:Y:S05]  /*9660*/  BRA `(.L_x_133) ;  /* 0xffffff84002c7947 */ /* 0x000fea000383ffff */
.L_x_28:
[----:B-1----:R-:W-:-:S07]  /*9670*/  MOV R0, UR33 ;  /* 0x0000002100007c02 */ /* 0x002fce0008000f00 */
.L_x_134:
[----:B-1----:R1:W2:Y:S02]  /*9680*/  SYNCS.PHASECHK.TRANS64.TRYWAIT P0, [R0+URZ+0xc0], R3 ;  /* 0x0000c003000075a7 */ /* 0x0022a400080011ff */
[----:B--2---:R-:W-:Y:S05]  /*9690*/  @!P0 NANOSLEEP.SYNCS 0x989680 ;  /* 0x009896800000895d */ /* 0x004fea0003900000 */
[----:B------:R-:W2:Y:S02]  /*96a0*/  @!P0 SYNCS.PHASECHK.TRANS64 P0, [R0+URZ+0xc0], R3 ;  /* 0x0000c003000085a7 */ /* 0x000ea400080010ff */
[----:B--2---:R-:W-:Y:S05]  /*96b0*/  @!P0 BRA `(.L_x_134) ;  /* 0xfffffffc00f08947 */ /* 0x004fea000383ffff */
[----:B------:R-:W-:Y:S05]  /*96c0*/  BRA `(.L_x_27) ;  /* 0xffffff8400747947 */ /* 0x000fea000383ffff */
.L_x_35:
[----:B-1----:R-:W-:-:S07]  /*96d0*/  MOV R0, UR17 ;  /* 0x0000001100007c02 */ /* 0x002fce0008000f00 */
.L_x_135:
[----:B-1----:R1:W2:Y:S02]  /*96e0*/  SYNCS.PHASECHK.TRANS64.TRYWAIT P0, [R0+URZ+0xc0], R3 ;  /* 0x0000c003000075a7 */ /* 0x0022a400080011ff */
[----:B--2---:R-:W-:Y:S05]  /*96f0*/  @!P0 NANOSLEEP.SYNCS 0x989680 ;  /* 0x009896800000895d */ /* 0x004fea0003900000 */
[----:B------:R-:W2:Y:S02]  /*9700*/  @!P0 SYNCS.PHASECHK.TRANS64 P0, [R0+URZ+0xc0], R3 ;  /* 0x0000c003000085a7 */ /* 0x000ea400080010ff */
[----:B--2---:R-:W-:Y:S05]  /*9710*/  @!P0 BRA `(.L_x_135) ;  /* 0xfffffffc00f08947 */ /* 0x004fea000383ffff */
[----:B------:R-:W-:Y:S05]  /*9720*/  BRA `(.L_x_34) ;  /* 0xffffff8800307947 */ /* 0x000fea000383ffff */
.L_x_40:
[----:B-1----:R1:W2:Y:S02]  /*9730*/  SYNCS.PHASECHK.TRANS64.TRYWAIT P0, [R3+URZ+0x1b0], R0 ;  /* 0x0001b000030075a7 */ /* 0x0022a400080011ff */
[----:B--2---:R-:W-:Y:S05]  /*9740*/  @!P0 NANOSLEEP.SYNCS 0x989680 ;  /* 0x009896800000895d */ /* 0x004fea0003900000 */
[----:B------:R-:W2:Y:S02]  /*9750*/  @!P0 SYNCS.PHASECHK.TRANS64 P0, [R3+URZ+0x1b0], R0 ;  /* 0x0001b000030085a7 */ /* 0x000ea400080010ff */
[----:B--2---:R-:W-:Y:S05]  /*9760*/  @!P0 BRA `(.L_x_40) ;  /* 0xfffffffc00f08947 */ /* 0x004fea000383ffff */
[----:B------:R-:W-:Y:S05]  /*9770*/  BRA `(.L_x_136) ;  /* 0xffffff8800d47947 */ /* 0x000fea000383ffff */
.L_x_44:
[----:B-1----:R-:W-:-:S07]  /*9780*/  MOV R0, UR4 ;  /* 0x0000000400007c02 */ /* 0x002fce0008000f00 */
.L_x_137:
[----:B-1----:R1:W2:Y:S02]  /*9790*/  SYNCS.PHASECHK.TRANS64.TRYWAIT P0, [R0+URZ], R3 ;  /* 0x00000003000075a7 */ /* 0x0022a400080011ff */
[----:B--2---:R-:W-:Y:S05]  /*97a0*/  @!P0 NANOSLEEP.SYNCS 0x989680 ;  /* 0x009896800000895d */ /* 0x004fea0003900000 */
[----:B------:R-:W2:Y:S02]  /*97b0*/  @!P0 SYNCS.PHASECHK.TRANS64 P0, [R0+URZ], R3 ;  /* 0x00000003000085a7 */ /* 0x000ea400080010ff */
[----:B--2---:R-:W-:Y:S05]  /*97c0*/  @!P0 BRA `(.L_x_137) ;  /* 0xfffffffc00f08947 */ /* 0x004fea000383ffff */
[----:B------:R-:W-:Y:S05]  /*97d0*/  BRA `(.L_x_138) ;  /* 0xffffff90007c7947 */ /* 0x000fea000383ffff */
.L_x_45:
[----:B------:R-:W-:-:S07]  /*97e0*/  MOV R0, UR5 ;  /* 0x0000000500007c02 */ /* 0x000fce0008000f00 */
.L_x_139:
[----:B-1----:R1:W2:Y:S02]  /*97f0*/  SYNCS.PHASECHK.TRANS64.TRYWAIT P0, [R0+URZ], R3 ;  /* 0x00000003000075a7 */ /* 0x0022a400080011ff */
[----:B--2---:R-:W-:Y:S05]  /*9800*/  @!P0 NANOSLEEP.SYNCS 0x989680 ;  /* 0x009896800000895d */ /* 0x004fea0003900000 */
[----:B------:R-:W2:Y:S02]  /*9810*/  @!P0 SYNCS.PHASECHK.TRANS64 P0, [R0+URZ], R3 ;  /* 0x00000003000085a7 */ /* 0x000ea400080010ff */
[----:B--2---:R-:W-:Y:S05]  /*9820*/  @!P0 BRA `(.L_x_139) ;  /* 0xfffffffc00f08947 */ /* 0x004fea000383ffff */
[----:B------:R-:W-:Y:S05]  /*9830*/  BRA `(.L_x_140) ;  /* 0xffffff9000887947 */ /* 0x000fea000383ffff */
.L_x_46:
[----:B------:R-:W-:-:S07]  /*9840*/  MOV R0, UR5 ;  /* 0x0000000500007c02 */ /* 0x000fce0008000f00 */
.L_x_141:
[----:B-1----:R1:W2:Y:S02]  /*9850*/  SYNCS.PHASECHK.TRANS64.TRYWAIT P0, [R0+URZ], R3 ;  /* 0x00000003000075a7 */ /* 0x0022a400080011ff */
[----:B--2---:R-:W-:Y:S05]  /*9860*/  @!P0 NANOSLEEP.SYNCS 0x989680 ;  /* 0x009896800000895d */ /* 0x004fea0003900000 */
[----:B------:R-:W2:Y:S02]  /*9870*/  @!P0 SYNCS.PHASECHK.TRANS64 P0, [R0+URZ], R3 ;  /* 0x00000003000085a7 */ /* 0x000ea400080010ff */
[----:B--2---:R-:W-:Y:S05]  /*9880*/  @!P0 BRA `(.L_x_141) ;  /* 0xfffffffc00f08947 */ /* 0x004fea000383ffff */
[----:B------:R-:W-:Y:S05]  /*9890*/  BRA `(.L_x_142) ;  /* 0xffffff9000947947 */ /* 0x000fea000383ffff */
.L_x_47:
[----:B------:R-:W-:-:S07]  /*98a0*/  MOV R0, UR5 ;  /* 0x0000000500007c02 */ /* 0x000fce0008000f00 */
.L_x_143:
[----:B-1----:R1:W2:Y:S02]  /*98b0*/  SYNCS.PHASECHK.TRANS64.TRYWAIT P0, [R0+URZ], R3 ;  /* 0x00000003000075a7 */ /* 0x0022a400080011ff */
[----:B--2---:R-:W-:Y:S05]  /*98c0*/  @!P0 NANOSLEEP.SYNCS 0x989680 ;  /* 0x009896800000895d */ /* 0x004fea0003900000 */
[----:B------:R-:W2:Y:S02]  /*98d0*/  @!P0 SYNCS.PHASECHK.TRANS64 P0, [R0+URZ], R3 ;  /* 0x00000003000085a7 */ /* 0x000ea400080010ff */
[----:B--2---:R-:W-:Y:S05]  /*98e0*/  @!P0 BRA `(.L_x_143) ;  /* 0xfffffffc00f08947 */ /* 0x004fea000383ffff */
[----:B------:R-:W-:Y:S05]  /*98f0*/  BRA `(.L_x_144) ;  /* 0xffffff9000a07947 */ /* 0x000fea000383ffff */
.L_x_48:
[----:B------:R-:W-:-:S07]  /*9900*/  MOV R0, UR5 ;  /* 0x0000000500007c02 */ /* 0x000fce0008000f00 */
.L_x_145:
[----:B-1----:R1:W2:Y:S02]  /*9910*/  SYNCS.PHASECHK.TRANS64.TRYWAIT P0, [R0+URZ], R3 ;  /* 0x00000003000075a7 */ /* 0x0022a400080011ff */
[----:B--2---:R-:W-:Y:S05]  /*9920*/  @!P0 NANOSLEEP.SYNCS 0x989680 ;  /* 0x009896800000895d */ /* 0x004fea0003900000 */
[----:B------:R-:W2:Y:S02]  /*9930*/  @!P0 SYNCS.PHASECHK.TRANS64 P0, [R0+URZ], R3 ;  /* 0x00000003000085a7 */ /* 0x000ea400080010ff */
[----:B--2---:R-:W-:Y:S05]  /*9940*/  @!P0 BRA `(.L_x_145) ;  /* 0xfffffffc00f08947 */ /* 0x004fea000383ffff */
[----:B------:R-:W-:Y:S05]  /*9950*/  BRA `(.L_x_146) ;  /* 0xffffff9000ac7947 */ /* 0x000fea000383ffff */
.L_x_49:
[----:B------:R-:W-:-:S07]  /*9960*/  MOV R0, UR5 ;  /* 0x0000000500007c02 */ /* 0x000fce0008000f00 */
.L_x_147:
[----:B-1----:R1:W2:Y:S02]  /*9970*/  SYNCS.PHASECHK.TRANS64.TRYWAIT P0, [R0+URZ], R3 ;  /* 0x00000003000075a7 */ /* 0x0022a400080011ff */
[----:B--2---:R-:W-:Y:S05]  /*9980*/  @!P0 NANOSLEEP.SYNCS 0x989680 ;  /* 0x009896800000895d */ /* 0x004fea0003900000 */
[----:B------:R-:W2:Y:S02]  /*9990*/  @!P0 SYNCS.PHASECHK.TRANS64 P0, [R0+URZ], R3 ;  /* 0x00000003000085a7 */ /* 0x000ea400080010ff */
[----:B--2---:R-:W-:Y:S05]  /*99a0*/  @!P0 BRA `(.L_x_147) ;  /* 0xfffffffc00f08947 */ /* 0x004fea000383ffff */
[----:B------:R-:W-:Y:S05]  /*99b0*/  BRA `(.L_x_148) ;  /* 0xffffff9000b87947 */ /* 0x000fea000383ffff */
.L_x_50:
[----:B------:R-:W-:-:S07]  /*99c0*/  MOV R0, UR5 ;  /* 0x0000000500007c02 */ /* 0x000fce0008000f00 */
.L_x_149:
[----:B-1----:R1:W2:Y:S02]  /*99d0*/  SYNCS.PHASECHK.TRANS64.TRYWAIT P0, [R0+URZ], R3 ;  /* 0x00000003000075a7 */ /* 0x0022a400080011ff */
[----:B--2---:R-:W-:Y:S05]  /*99e0*/  @!P0 NANOSLEEP.SYNCS 0x989680 ;  /* 0x009896800000895d */ /* 0x004fea0003900000 */
[----:B------:R-:W2:Y:S02]  /*99f0*/  @!P0 SYNCS.PHASECHK.TRANS64 P0, [R0+URZ], R3 ;  /* 0x00000003000085a7 */ /* 0x000ea400080010ff */
[----:B--2---:R-:W-:Y:S05]  /*9a00*/  @!P0 BRA `(.L_x_149) ;  /* 0xfffffffc00f08947 */ /* 0x004fea000383ffff */
[----:B------:R-:W-:Y:S05]  /*9a10*/  BRA `(.L_x_150) ;  /* 0xffffff9000c47947 */ /* 0x000fea000383ffff */
.L_x_51:
[----:B------:R-:W-:-:S07]  /*9a20*/  MOV R0, UR5 ;  /* 0x0000000500007c02 */ /* 0x000fce0008000f00 */
.L_x_151:
[----:B-1----:R1:W2:Y:S02]  /*9a30*/  SYNCS.PHASECHK.TRANS64.TRYWAIT P0, [R0+URZ], R3 ;  /* 0x00000003000075a7 */ /* 0x0022a400080011ff */
[----:B--2---:R-:W-:Y:S05]  /*9a40*/  @!P0 NANOSLEEP.SYNCS 0x989680 ;  /* 0x009896800000895d */ /* 0x004fea0003900000 */
[----:B------:R-:W2:Y:S02]  /*9a50*/  @!P0 SYNCS.PHASECHK.TRANS64 P0, [R0+URZ], R3 ;  /* 0x00000003000085a7 */ /* 0x000ea400080010ff */
[----:B--2---:R-:W-:Y:S05]  /*9a60*/  @!P0 BRA `(.L_x_151) ;  /* 0xfffffffc00f08947 */ /* 0x004fea000383ffff */
[----:B------:R-:W-:Y:S05]  /*9a70*/  BRA `(.L_x_152) ;  /* 0xffffff9000d07947 */ /* 0x000fea000383ffff */
.L_x_52:
[----:B------:R-:W-:-:S07]  /*9a80*/  MOV R0, UR5 ;  /* 0x0000000500007c02 */ /* 0x000fce0008000f00 */
.L_x_153:
[----:B-1----:R1:W2:Y:S02]  /*9a90*/  SYNCS.PHASECHK.TRANS64.TRYWAIT P0, [R0+URZ], R3 ;  /* 0x00000003000075a7 */ /* 0x0022a400080011ff */
[----:B--2---:R-:W-:Y:S05]  /*9aa0*/  @!P0 NANOSLEEP.SYNCS 0x989680 ;  /* 0x009896800000895d */ /* 0x004fea0003900000 */
[----:B------:R-:W2:Y:S02]  /*9ab0*/  @!P0 SYNCS.PHASECHK.TRANS64 P0, [R0+URZ], R3 ;  /* 0x00000003000085a7 */ /* 0x000ea400080010ff */
[----:B--2---:R-:W-:Y:S05]  /*9ac0*/  @!P0 BRA `(.L_x_153) ;  /* 0xfffffffc00f08947 */ /* 0x004fea000383ffff */
[----:B------:R-:W-:Y:S05]  /*9ad0*/  BRA `(.L_x_154) ;  /* 0xffffff9000dc7947 */ /* 0x000fea000383ffff */
.L_x_53:
[----:B------:R-:W-:-:S07]  /*9ae0*/  MOV R0, UR5 ;  /* 0x0000000500007c02 */ /* 0x000fce0008000f00 */
.L_x_155:
[----:B-1----:R1:W2:Y:S02]  /*9af0*/  SYNCS.PHASECHK.TRANS64.TRYWAIT P0, [R0+URZ], R3 ;  /* 0x00000003000075a7 */ /* 0x0022a400080011ff */
[----:B--2---:R-:W-:Y:S05]  /*9b00*/  @!P0 NANOSLEEP.SYNCS 0x989680 ;  /* 0x009896800000895d */ /* 0x004fea0003900000 */
[----:B------:R-:W2:Y:S02]  /*9b10*/  @!P0 SYNCS.PHASECHK.TRANS64 P0, [R0+URZ], R3 ;  /* 0x00000003000085a7 */ /* 0x000ea400080010ff */
[----:B--2---:R-:W-:Y:S05]  /*9b20*/  @!P0 BRA `(.L_x_155) ;  /* 0xfffffffc00f08947 */ /* 0x004fea000383ffff */
[----:B------:R-:W-:Y:S05]  /*9b30*/  BRA `(.L_x_156) ;  /* 0xffffff9000e87947 */ /* 0x000fea000383ffff */
.L_x_54:
[----:B------:R-:W-:-:S07]  /*9b40*/  MOV R0, UR5 ;  /* 0x0000000500007c02 */ /* 0x000fce0008000f00 */
.L_x_157:
[----:B-1----:R1:W2:Y:S02]  /*9b50*/  SYNCS.PHASECHK.TRANS64.TRYWAIT P0, [R0+URZ], R3 ;  /* 0x00000003000075a7 */ /* 0x0022a400080011ff */
[----:B--2---:R-:W-:Y:S05]  /*9b60*/  @!P0 NANOSLEEP.SYNCS 0x989680 ;  /* 0x009896800000895d */ /* 0x004fea0003900000 */
[----:B------:R-:W2:Y:S02]  /*9b70*/  @!P0 SYNCS.PHASECHK.TRANS64 P0, [R0+URZ], R3 ;  /* 0x00000003000085a7 */ /* 0x000ea400080010ff */
[----:B--2---:R-:W-:Y:S05]  /*9b80*/  @!P0 BRA `(.L_x_157) ;  /* 0xfffffffc00f08947 */ /* 0x004fea000383ffff */
[----:B------:R-:W-:Y:S05]  /*9b90*/  BRA `(.L_x_158) ;  /* 0xffffff9000f47947 */ /* 0x000fea000383ffff */
.L_x_55:
[----:B------:R-:W-:-:S07]  /*9ba0*/  MOV R0, UR5 ;  /* 0x0000000500007c02 */ /* 0x000fce0008000f00 */
.L_x_159:
[----:B-1----:R1:W2:Y:S02]  /*9bb0*/  SYNCS.PHASECHK.TRANS64.TRYWAIT P0, [R0+URZ], R3 ;  /* 0x00000003000075a7 */ /* 0x0022a400080011ff */
[----:B--2---:R-:W-:Y:S05]  /*9bc0*/  @!P0 NANOSLEEP.SYNCS 0x989680 ;  /* 0x009896800000895d */ /* 0x004fea0003900000 */
[----:B------:R-:W2:Y:S02]  /*9bd0*/  @!P0 SYNCS.PHASECHK.TRANS64 P0, [R0+URZ], R3 ;  /* 0x00000003000085a7 */ /* 0x000ea400080010ff */
[----:B--2---:R-:W-:Y:S05]  /*9be0*/  @!P0 BRA `(.L_x_159) ;  /* 0xfffffffc00f08947 */ /* 0x004fea000383ffff */
[----:B------:R-:W-:Y:S05]  /*9bf0*/  BRA `(.L_x_160) ;  /* 0xffffff9400007947 */ /* 0x000fea000383ffff */
.L_x_56:
[----:B------:R-:W-:-:S07]  /*9c00*/  MOV R0, UR5 ;  /* 0x0000000500007c02 */ /* 0x000fce0008000f00 */
.L_x_161:
[----:B-1----:R1:W2:Y:S02]  /*9c10*/  SYNCS.PHASECHK.TRANS64.TRYWAIT P0, [R0+URZ], R3 ;  /* 0x00000003000075a7 */ /* 0x0022a400080011ff */
[----:B--2---:R-:W-:Y:S05]  /*9c20*/  @!P0 NANOSLEEP.SYNCS 0x989680 ;  /* 0x009896800000895d */ /* 0x004fea0003900000 */
[----:B------:R-:W2:Y:S02]  /*9c30*/  @!P0 SYNCS.PHASECHK.TRANS64 P0, [R0+URZ], R3 ;  /* 0x00000003000085a7 */ /* 0x000ea400080010ff */
[----:B--2---:R-:W-:Y:S05]  /*9c40*/  @!P0 BRA `(.L_x_161) ;  /* 0xfffffffc00f08947 */ /* 0x004fea000383ffff */
[----:B------:R-:W-:Y:S05]  /*9c50*/  BRA `(.L_x_162) ;  /* 0xffffff94000c7947 */ /* 0x000fea000383ffff */
.L_x_57:
[----:B------:R-:W-:-:S07]  /*9c60*/  MOV R0, UR5 ;  /* 0x0000000500007c02 */ /* 0x000fce0008000f00 */
.L_x_163:
[----:B-1----:R1:W2:Y:S02]  /*9c70*/  SYNCS.PHASECHK.TRANS64.TRYWAIT P0, [R0+URZ], R3 ;  /* 0x00000003000075a7 */ /* 0x0022a400080011ff */
[----:B--2---:R-:W-:Y:S05]  /*9c80*/  @!P0 NANOSLEEP.SYNCS 0x989680 ;  /* 0x009896800000895d */ /* 0x004fea0003900000 */
[----:B------:R-:W2:Y:S02]  /*9c90*/  @!P0 SYNCS.PHASECHK.TRANS64 P0, [R0+URZ], R3 ;  /* 0x00000003000085a7 */ /* 0x000ea400080010ff */
[----:B--2---:R-:W-:Y:S05]  /*9ca0*/  @!P0 BRA `(.L_x_163) ;  /* 0xfffffffc00f08947 */ /* 0x004fea000383ffff */
[----:B------:R-:W-:Y:S05]  /*9cb0*/  BRA `(.L_x_164) ;  /* 0xffffff9400187947 */ /* 0x000fea000383ffff */
.L_x_58:
[----:B------:R-:W-:-:S07]  /*9cc0*/  MOV R0, UR5 ;  /* 0x0000000500007c02 */ /* 0x000fce0008000f00 */
.L_x_165:
[----:B-1----:R1:W2:Y:S02]  /*9cd0*/  SYNCS.PHASECHK.TRANS64.TRYWAIT P0, [R0+URZ], R3 ;  /* 0x00000003000075a7 */ /* 0x0022a400080011ff */
[----:B--2---:R-:W-:Y:S05]  /*9ce0*/  @!P0 NANOSLEEP.SYNCS 0x989680 ;  /* 0x009896800000895d */ /* 0x004fea0003900000 */
[----:B------:R-:W2:Y:S02]  /*9cf0*/  @!P0 SYNCS.PHASECHK.TRANS64 P0, [R0+URZ], R3 ;  /* 0x00000003000085a7 */ /* 0x000ea400080010ff */
[----:B--2---:R-:W-:Y:S05]  /*9d00*/  @!P0 BRA `(.L_x_165) ;  /* 0xfffffffc00f08947 */ /* 0x004fea000383ffff */
[----:B------:R-:W-:Y:S05]  /*9d10*/  BRA `(.L_x_166) ;  /* 0xffffff9400247947 */ /* 0x000fea000383ffff */
.L_x_59:
[----:B------:R-:W-:-:S07]  /*9d20*/  MOV R0, UR5 ;  /* 0x0000000500007c02 */ /* 0x000fce0008000f00 */
.L_x_167:
[----:B-1----:R1:W2:Y:S02]  /*9d30*/  SYNCS.PHASECHK.TRANS64.TRYWAIT P0, [R0+URZ], R3 ;  /* 0x00000003000075a7 */ /* 0x0022a400080011ff */
[----:B--2---:R-:W-:Y:S05]  /*9d40*/  @!P0 NANOSLEEP.SYNCS 0x989680 ;  /* 0x009896800000895d */ /* 0x004fea0003900000 */
[----:B------:R-:W2:Y:S02]  /*9d50*/  @!P0 SYNCS.PHASECHK.TRANS64 P0, [R0+URZ], R3 ;  /* 0x00000003000085a7 */ /* 0x000ea400080010ff */
[----:B--2---:R-:W-:Y:S05]  /*9d60*/  @!P0 BRA `(.L_x_167) ;  /* 0xfffffffc00f08947 */ /* 0x004fea000383ffff */
[----:B------:R-:W-:Y:S05]  /*9d70*/  BRA `(.L_x_168) ;  /* 0xffffff9400307947 */ /* 0x000fea000383ffff */
.L_x_60:
[----:B------:R-:W-:-:S07]  /*9d80*/  MOV R0, UR5 ;  /* 0x0000000500007c02 */ /* 0x000fce0008000f00 */
.L_x_169:
[----:B-1----:R1:W2:Y:S02]  /*9d90*/  SYNCS.PHASECHK.TRANS64.TRYWAIT P0, [R0+URZ], R3 ;  /* 0x00000003000075a7 */ /* 0x0022a400080011ff */
[----:B--2---:R-:W-:Y:S05]  /*9da0*/  @!P0 NANOSLEEP.SYNCS 0x989680 ;  /* 0x009896800000895d */ /* 0x004fea0003900000 */
[----:B------:R-:W2:Y:S02]  /*9db0*/  @!P0 SYNCS.PHASECHK.TRANS64 P0, [R0+URZ], R3 ;  /* 0x00000003000085a7 */ /* 0x000ea400080010ff */
[----:B--2---:R-:W-:Y:S05]  /*9dc0*/  @!P0 BRA `(.L_x_169) ;  /* 0xfffffffc00f08947 */ /* 0x004fea000383ffff */
[----:B------:R-:W-:Y:S05]  /*9dd0*/  BRA `(.L_x_170) ;  /* 0xffffff94003c7947 */ /* 0x000fea000383ffff */
.L_x_61:
[----:B------:R-:W-:-:S07]  /*9de0*/  MOV R0, UR5 ;  /* 0x0000000500007c02 */ /* 0x000fce0008000f00 */
.L_x_171:
[----:B-1----:R1:W2:Y:S02]  /*9df0*/  SYNCS.PHASECHK.TRANS64.TRYWAIT P0, [R0+URZ], R3 ;  /* 0x00000003000075a7 */ /* 0x0022a400080011ff */
[----:B--2---:R-:W-:Y:S05]  /*9e00*/  @!P0 NANOSLEEP.SYNCS 0x989680 ;  /* 0x009896800000895d */ /* 0x004fea0003900000 */
[----:B------:R-:W2:Y:S02]  /*9e10*/  @!P0 SYNCS.PHASECHK.TRANS64 P0, [R0+URZ], R3 ;  /* 0x00000003000085a7 */ /* 0x000ea400080010ff */
[----:B--2---:R-:W-:Y:S05]  /*9e20*/  @!P0 BRA `(.L_x_171) ;  /* 0xfffffffc00f08947 */ /* 0x004fea000383ffff */
[----:B------:R-:W-:Y:S05]  /*9e30*/  BRA `(.L_x_172) ;  /* 0xffffff9400487947 */ /* 0x000fea000383ffff */
.L_x_62:
[----:B------:R-:W-:-:S07]  /*9e40*/  MOV R0, UR5 ;  /* 0x0000000500007c02 */ /* 0x000fce0008000f00 */
.L_x_173:
[----:B-1----:R1:W2:Y:S02]  /*9e50*/  SYNCS.PHASECHK.TRANS64.TRYWAIT P0, [R0+URZ], R3 ;  /* 0x00000003000075a7 */ /* 0x0022a400080011ff */
[----:B--2---:R-:W-:Y:S05]  /*9e60*/  @!P0 NANOSLEEP.SYNCS 0x989680 ;  /* 0x009896800000895d */ /* 0x004fea0003900000 */
[----:B------:R-:W2:Y:S02]  /*9e70*/  @!P0 SYNCS.PHASECHK.TRANS64 P0, [R0+URZ], R3 ;  /* 0x00000003000085a7 */ /* 0x000ea400080010ff */
[----:B--2---:R-:W-:Y:S05]  /*9e80*/  @!P0 BRA `(.L_x_173) ;  /* 0xfffffffc00f08947 */ /* 0x004fea000383ffff */
[----:B------:R-:W-:Y:S05]  /*9e90*/  BRA `(.L_x_174) ;  /* 0xffffff9400547947 */ /* 0x000fea000383ffff */
.L_x_63:
[----:B------:R-:W-:-:S07]  /*9ea0*/  MOV R0, UR5 ;  /* 0x0000000500007c02 */ /* 0x000fce0008000f00 */
.L_x_175:
[----:B-1----:R1:W2:Y:S02]  /*9eb0*/  SYNCS.PHASECHK.TRANS64.TRYWAIT P0, [R0+URZ], R3 ;  /* 0x00000003000075a7 */ /* 0x0022a400080011ff */
[----:B--2---:R-:W-:Y:S05]  /*9ec0*/  @!P0 NANOSLEEP.SYNCS 0x989680 ;  /* 0x009896800000895d */ /* 0x004fea0003900000 */
[----:B------:R-:W2:Y:S02]  /*9ed0*/  @!P0 SYNCS.PHASECHK.TRANS64 P0, [R0+URZ], R3 ;  /* 0x00000003000085a7 */ /* 0x000ea400080010ff */
[----:B--2---:R-:W-:Y:S05]  /*9ee0*/  @!P0 BRA `(.L_x_175) ;  /* 0xfffffffc00f08947 */ /* 0x004fea000383ffff */
[----:B------:R-:W-:Y:S05]  /*9ef0*/  BRA `(.L_x_176) ;  /* 0xffffff9400607947 */ /* 0x000fea000383ffff */
.L_x_64:
[----:B------:R-:W-:-:S07]  /*9f00*/  MOV R0, UR5 ;  /* 0x0000000500007c02 */ /* 0x000fce0008000f00 */
.L_x_177:
[----:B-1----:R1:W2:Y:S02]  /*9f10*/  SYNCS.PHASECHK.TRANS64.TRYWAIT P0, [R0+URZ], R3 ;  /* 0x00000003000075a7 */ /* 0x0022a400080011ff */
[----:B--2---:R-:W-:Y:S05]  /*9f20*/  @!P0 NANOSLEEP.SYNCS 0x989680 ;  /* 0x009896800000895d */ /* 0x004fea0003900000 */
[----:B------:R-:W2:Y:S02]  /*9f30*/  @!P0 SYNCS.PHASECHK.TRANS64 P0, [R0+URZ], R3 ;  /* 0x00000003000085a7 */ /* 0x000ea400080010ff */
[----:B--2---:R-:W-:Y:S05]  /*9f40*/  @!P0 BRA `(.L_x_177) ;  /* 0xfffffffc00f08947 */ /* 0x004fea000383ffff */
[----:B------:R-:W-:Y:S05]  /*9f50*/  BRA `(.L_x_178) ;  /* 0xffffff94006c7947 */ /* 0x000fea000383ffff */
.L_x_65:
[----:B------:R-:W-:-:S07]  /*9f60*/  MOV R0, UR5 ;  /* 0x0000000500007c02 */ /* 0x000fce0008000f00 */
.L_x_179:
[----:B-1----:R1:W2:Y:S02]  /*9f70*/  SYNCS.PHASECHK.TRANS64.TRYWAIT P0, [R0+URZ], R3 ;  /* 0x00000003000075a7 */ /* 0x0022a400080011ff */
[----:B--2---:R-:W-:Y:S05]  /*9f80*/  @!P0 NANOSLEEP.SYNCS 0x989680 ;  /* 0x009896800000895d */ /* 0x004fea0003900000 */
[----:B------:R-:W2:Y:S02]  /*9f90*/  @!P0 SYNCS.PHASECHK.TRANS64 P0, [R0+URZ], R3 ;  /* 0x00000003000085a7 */ /* 0x000ea400080010ff */
[----:B--2---:R-:W-:Y:S05]  /*9fa0*/  @!P0 BRA `(.L_x_179) ;  /* 0xfffffffc00f08947 */ /* 0x004fea000383ffff */
[----:B------:R-:W-:Y:S05]  /*9fb0*/  BRA `(.L_x_180) ;  /* 0xffffff9400787947 */ /* 0x000fea000383ffff */
.L_x_66:
[----:B------:R-:W-:-:S07]  /*9fc0*/  MOV R0, UR5 ;  /* 0x0000000500007c02 */ /* 0x000fce0008000f00 */
.L_x_181:
[----:B-1----:R1:W2:Y:S02]  /*9fd0*/  SYNCS.PHASECHK.TRANS64.TRYWAIT P0, [R0+URZ], R3 ;  /* 0x00000003000075a7 */ /* 0x0022a400080011ff */
[----:B--2---:R-:W-:Y:S05]  /*9fe0*/  @!P0 NANOSLEEP.SYNCS 0x989680 ;  /* 0x009896800000895d */ /* 0x004fea0003900000 */
[----:B------:R-:W2:Y:S02]  /*9ff0*/  @!P0 SYNCS.PHASECHK.TRANS64 P0, [R0+URZ], R3 ;  /* 0x00000003000085a7 */ /* 0x000ea400080010ff */
[----:B--2---:R-:W-:Y:S05]  /*a000*/  @!P0 BRA `(.L_x_181) ;  /* 0xfffffffc00f08947 */ /* 0x004fea000383ffff */
[----:B------:R-:W-:Y:S05]  /*a010*/  BRA `(.L_x_182) ;  /* 0xffffff9400847947 */ /* 0x000fea000383ffff */
.L_x_69:
[----:B-1----:R1:W2:Y:S02]  /*a020*/  SYNCS.PHASECHK.TRANS64.TRYWAIT P0, [R2+URZ+0x210], R5 ;  /* 0x00021005020075a7 */ /* 0x0022a400080011ff */
[----:B--2---:R-:W-:Y:S05]  /*a030*/  @!P0 NANOSLEEP.SYNCS 0x989680 ;  /* 0x009896800000895d */ /* 0x004fea0003900000 */
[----:B------:R-:W2:Y:S02]  /*a040*/  @!P0 SYNCS.PHASECHK.TRANS64 P0, [R2+URZ+0x210], R5 ;  /* 0x00021005020085a7 */ /* 0x000ea400080010ff */
[----:B--2---:R-:W-:Y:S05]  /*a050*/  @!P0 BRA `(.L_x_69) ;  /* 0xfffffffc00f08947 */ /* 0x004fea000383ffff */
[----:B------:R-:W-:Y:S05]  /*a060*/  BRA `(.L_x_183) ;  /* 0xffffff9400e07947 */ /* 0x000fea000383ffff */
.L_x_70:
[----:B------:R-:W-:-:S07]  /*a070*/  MOV R2, UR4 ;  /* 0x0000000400027c02 */ /* 0x000fce0008000f00 */
.L_x_184:
[----:B-1----:R1:W2:Y:S02]  /*a080*/  SYNCS.PHASECHK.TRANS64.TRYWAIT P0, [R2+URZ+0x1c0], R5 ;  /* 0x0001c005020075a7 */ /* 0x0022a400080011ff */
[----:B--2---:R-:W-:Y:S05]  /*a090*/  @!P0 NANOSLEEP.SYNCS 0x989680 ;  /* 0x009896800000895d */ /* 0x004fea0003900000 */
[----:B------:R-:W2:Y:S02]  /*a0a0*/  @!P0 SYNCS.PHASECHK.TRANS64 P0, [R2+URZ+0x1c0], R5 ;  /* 0x0001c005020085a7 */ /* 0x000ea400080010ff */
[----:B--2---:R-:W-:Y:S05]  /*a0b0*/  @!P0 BRA `(.L_x_184) ;  /* 0xfffffffc00f08947 */ /* 0x004fea000383ffff */
[----:B------:R-:W-:Y:S05]  /*a0c0*/  BRA `(.L_x_185) ;  /* 0xffffff9400f07947 */ /* 0x000fea000383ffff */
.L_x_71:
[----:B-1----:R1:W2:Y:S02]  /*a0d0*/  SYNCS.PHASECHK.TRANS64.TRYWAIT P1, [R2+URZ+0x1b0], R5 ;  /* 0x0001b005020075a7 */ /* 0x0022a400080211ff */
[----:B--2---:R-:W-:Y:S05]  /*a0e0*/  @!P1 NANOSLEEP.SYNCS 0x989680 ;  /* 0x009896800000995d */ /* 0x004fea0003900000 */
[----:B------:R-:W2:Y:S02]  /*a0f0*/  @!P1 SYNCS.PHASECHK.TRANS64 P1, [R2+URZ+0x1b0], R5 ;  /* 0x0001b005020095a7 */ /* 0x000ea400080210ff */
[----:B--2---:R-:W-:Y:S05]  /*a100*/  @!P1 BRA `(.L_x_71) ;  /* 0xfffffffc00f09947 */ /* 0x004fea000383ffff */
[----:B------:R-:W-:Y:S05]  /*a110*/  BRA `(.L_x_186) ;  /* 0xffffff9800207947 */ /* 0x000fea000383ffff */
.L_x_74:
[----:B------:R-:W-:-:S07]  /*a120*/  MOV R0, UR4 ;  /* 0x0000000400007c02 */ /* 0x000fce0008000f00 */
.L_x_187:
[----:B-1----:R1:W2:Y:S02]  /*a130*/  SYNCS.PHASECHK.TRANS64.TRYWAIT P0, [R0+URZ+0x1c0], R3 ;  /* 0x0001c003000075a7 */ /* 0x0022a400080011ff */
[----:B--2---:R-:W-:Y:S05]  /*a140*/  @!P0 NANOSLEEP.SYNCS 0x989680 ;  /* 0x009896800000895d */ /* 0x004fea0003900000 */
[----:B------:R-:W2:Y:S02]  /*a150*/  @!P0 SYNCS.PHASECHK.TRANS64 P0, [R0+URZ+0x1c0], R3 ;  /* 0x0001c003000085a7 */ /* 0x000ea400080010ff */
[----:B--2---:R-:W-:Y:S05]  /*a160*/  @!P0 BRA `(.L_x_187) ;  /* 0xfffffffc00f08947 */ /* 0x004fea000383ffff */
[----:B------:R-:W-:Y:S05]  /*a170*/  BRA `(.L_x_73) ;  /* 0xffffff9800747947 */ /* 0x000fea000383ffff */
.L_x_81:
[----:B-1----:R1:W2:Y:S02]  /*a180*/  SYNCS.PHASECHK.TRANS64.TRYWAIT P1, [R0+URZ+0x1b0], R5 ;  /* 0x0001b005000075a7 */ /* 0x0022a400080211ff */
[----:B--2---:R-:W-:Y:S05]  /*a190*/  @!P1 NANOSLEEP.SYNCS 0x989680 ;  /* 0x009896800000995d */ /* 0x004fea0003900000 */
[----:B------:R-:W2:Y:S02]  /*a1a0*/  @!P1 SYNCS.PHASECHK.TRANS64 P1, [R0+URZ+0x1b0], R5 ;  /* 0x0001b005000095a7 */ /* 0x000ea400080210ff */
[----:B--2---:R-:W-:Y:S05]  /*a1b0*/  @!P1 BRA `(.L_x_81) ;  /* 0xfffffffc00f09947 */ /* 0x004fea000383ffff */
[----:B------:R-:W-:Y:S05]  /*a1c0*/  BRA `(.L_x_188) ;  /* 0xffffff9c00d07947 */ /* 0x000fea000383ffff */
.L_x_82:
[----:B------:R-:W-:-:S07]  /*a1d0*/  MOV R3, UR18 ;  /* 0x0000001200037c02 */ /* 0x000fce0008000f00 */
.L_x_189:
[----:B-1----:R1:W2:Y:S02]  /*a1e0*/  SYNCS.PHASECHK.TRANS64.TRYWAIT P0, [R3+URZ+0x1f0], R0 ;  /* 0x0001f000030075a7 */ /* 0x0022a400080011ff */
[----:B--2---:R-:W-:Y:S05]  /*a1f0*/  @!P0 NANOSLEEP.SYNCS 0x989680 ;  /* 0x009896800000895d */ /* 0x004fea0003900000 */
[----:B------:R-:W2:Y:S02]  /*a200*/  @!P0 SYNCS.PHASECHK.TRANS64 P0, [R3+URZ+0x1f0], R0 ;  /* 0x0001f000030085a7 */ /* 0x000ea400080010ff */
[----:B--2---:R-:W-:Y:S05]  /*a210*/  @!P0 BRA `(.L_x_189) ;  /* 0xfffffffc00f08947 */ /* 0x004fea000383ffff */
[----:B------:R-:W-:Y:S05]  /*a220*/  BRA `(.L_x_190) ;  /* 0xffffffa000047947 */ /* 0x000fea000383ffff */
.L_x_85:
[----:B------:R-:W-:Y:S07]  /*a230*/  MOV R0, UR6 ;  /* 0x0000000600007c02 */ /* 0x000fee0008000f00 */
.L_x_191:
[----:B-1----:R1:W2:Y:S02]  /*a240*/  SYNCS.PHASECHK.TRANS64.TRYWAIT P0, [R0+URZ], R3 ;  /* 0x00000003000075a7 */ /* 0x0022a400080011ff */
[----:B--2---:R-:W-:Y:S05]  /*a250*/  @!P0 NANOSLEEP.SYNCS 0x989680 ;  /* 0x009896800000895d */ /* 0x004fea0003900000 */
[----:B------:R-:W2:Y:S02]  /*a260*/  @!P0 SYNCS.PHASECHK.TRANS64 P0, [R0+URZ], R3 ;  /* 0x00000003000085a7 */ /* 0x000ea400080010ff */
[----:B--2---:R-:W-:Y:S05]  /*a270*/  @!P0 BRA `(.L_x_191) ;  /* 0xfffffffc00f08947 */ /* 0x004fea000383ffff */
[----:B------:R-:W-:Y:S05]  /*a280*/  BRA `(.L_x_84) ;  /* 0xffffffa000247947 */ /* 0x000fea000383ffff */
.L_x_88:
[----:B------:R-:W-:-:S07]  /*a290*/  MOV R0, UR4 ;  /* 0x0000000400007c02 */ /* 0x000fce0008000f00 */
.L_x_192:
[----:B--2---:R2:W4:Y:S02]  /*a2a0*/  SYNCS.PHASECHK.TRANS64.TRYWAIT P0, [R0+URZ], R3 ;  /* 0x00000003000075a7 */ /* 0x00452400080011ff */
[----:B----4-:R-:W-:Y:S05]  /*a2b0*/  @!P0 NANOSLEEP.SYNCS 0x989680 ;  /* 0x009896800000895d */ /* 0x010fea0003900000 */
[----:B------:R-:W4:Y:S02]  /*a2c0*/  @!P0 SYNCS.PHASECHK.TRANS64 P0, [R0+URZ], R3 ;  /* 0x00000003000085a7 */ /* 0x000f2400080010ff */
[----:B----4-:R-:W-:Y:S05]  /*a2d0*/  @!P0 BRA `(.L_x_192) ;  /* 0xfffffffc00f08947 */ /* 0x010fea000383ffff */
[----:B------:R-:W-:Y:S05]  /*a2e0*/  BRA `(.L_x_193) ;  /* 0xffffffa000c47947 */ /* 0x000fea000383ffff */
.L_x_89:
[----:B------:R-:W-:-:S07]  /*a2f0*/  MOV R0, UR5 ;  /* 0x0000000500007c02 */ /* 0x000fce0008000f00 */
.L_x_194:
[----:B-1----:R1:W2:Y:S02]  /*a300*/  SYNCS.PHASECHK.TRANS64.TRYWAIT P0, [R0+URZ], R3 ;  /* 0x00000003000075a7 */ /* 0x0022a400080011ff */
[----:B--2---:R-:W-:Y:S05]  /*a310*/  @!P0 NANOSLEEP.SYNCS 0x989680 ;  /* 0x009896800000895d */ /* 0x004fea0003900000 */
[----:B------:R-:W2:Y:S02]  /*a320*/  @!P0 SYNCS.PHASECHK.TRANS64 P0, [R0+URZ], R3 ;  /* 0x00000003000085a7 */ /* 0x000ea400080010ff */
[----:B--2---:R-:W-:Y:S05]  /*a330*/  @!P0 BRA `(.L_x_194) ;  /* 0xfffffffc00f08947 */ /* 0x004fea000383ffff */
[----:B------:R-:W-:Y:S05]  /*a340*/  BRA `(.L_x_195) ;  /* 0xffffffa000d07947 */ /* 0x000fea000383ffff */
.L_x_90:
[----:B------:R-:W-:-:S07]  /*a350*/  MOV R0, UR5 ;  /* 0x0000000500007c02 */ /* 0x000fce0008000f00 */
.L_x_196:
[----:B-1----:R1:W2:Y:S02]  /*a360*/  SYNCS.PHASECHK.TRANS64.TRYWAIT P0, [R0+URZ], R3 ;  /* 0x00000003000075a7 */ /* 0x0022a400080011ff */
[----:B--2---:R-:W-:Y:S05]  /*a370*/  @!P0 NANOSLEEP.SYNCS 0x989680 ;  /* 0x009896800000895d */ /* 0x004fea0003900000 */
[----:B------:R-:W2:Y:S02]  /*a380*/  @!P0 SYNCS.PHASECHK.TRANS64 P0, [R0+URZ], R3 ;  /* 0x00000003000085a7 */ /* 0x000ea400080010ff */
[----:B--2---:R-:W-:Y:S05]  /*a390*/  @!P0 BRA `(.L_x_196) ;  /* 0xfffffffc00f08947 */ /* 0x004fea000383ffff */
[----:B------:R-:W-:Y:S05]  /*a3a0*/  BRA `(.L_x_197) ;  /* 0xffffffa000dc7947 */ /* 0x000fea000383ffff */
.L_x_91:
[----:B------:R-:W-:-:S07]  /*a3b0*/  MOV R0, UR4 ;  /* 0x0000000400007c02 */ /* 0x000fce0008000f00 */
.L_x_198:
[----:B-1----:R1:W2:Y:S02]  /*a3c0*/  SYNCS.PHASECHK.TRANS64.TRYWAIT P0, [R0+URZ], R3 ;  /* 0x00000003000075a7 */ /* 0x0022a400080011ff */
[----:B--2---:R-:W-:Y:S05]  /*a3d0*/  @!P0 NANOSLEEP.SYNCS 0x989680 ;  /* 0x009896800000895d */ /* 0x004fea0003900000 */
[----:B------:R-:W2:Y:S02]  /*a3e0*/  @!P0 SYNCS.PHASECHK.TRANS64 P0, [R0+URZ], R3 ;  /* 0x00000003000085a7 */ /* 0x000ea400080010ff */
[----:B--2---:R-:W-:Y:S05]  /*a3f0*/  @!P0 BRA `(.L_x_198) ;  /* 0xfffffffc00f08947 */ /* 0x004fea000383ffff */
[----:B------:R-:W-:Y:S05]  /*a400*/  BRA `(.L_x_199) ;  /* 0xffffffa000e87947 */ /* 0x000fea000383ffff */
.L_x_96:
[----:B--2---:R2:W3:Y:S02]  /*a410*/  SYNCS.PHASECHK.TRANS64.TRYWAIT P0, [R12+URZ+0x1b0], R9 ;  /* 0x0001b0090c0075a7 */ /* 0x0044e400080011ff */
[----:B---3--:R-:W-:Y:S05]  /*a420*/  @!P0 NANOSLEEP.SYNCS 0x989680 ;  /* 0x009896800000895d */ /* 0x008fea0003900000 */
[----:B------:R-:W3:Y:S02]  /*a430*/  @!P0 SYNCS.PHASECHK.TRANS64 P0, [R12+URZ+0x1b0], R9 ;  /* 0x0001b0090c0085a7 */ /* 0x000ee400080010ff */
[----:B---3--:R-:W-:Y:S05]  /*a440*/  @!P0 BRA `(.L_x_96) ;  /* 0xfffffffc00f08947 */ /* 0x008fea000383ffff */
[----:B------:R-:W-:Y:S05]  /*a450*/  BRA `(.L_x_200) ;  /* 0xffffffa800007947 */ /* 0x000fea000383ffff */
.L_x_99:
[----:B------:R-:W-:Y:S07]  /*a460*/  MOV R0, UR21 ;  /* 0x0000001500007c02 */ /* 0x000fee0008000f00 */
.L_x_201:
[----:B--2---:R2:W3:Y:S02]  /*a470*/  SYNCS.PHASECHK.TRANS64.TRYWAIT P2, [R0+URZ+0x1a8], R11 ;  /* 0x0001a80b000075a7 */ /* 0x0044e400080411ff */
[----:B---3--:R-:W-:Y:S05]  /*a480*/  @!P2 NANOSLEEP.SYNCS 0x989680 ;  /* 0x009896800000a95d */ /* 0x008fea0003900000 */
[----:B------:R-:W3:Y:S02]  /*a490*/  @!P2 SYNCS.PHASECHK.TRANS64 P2, [R0+URZ+0x1a8], R11 ;  /* 0x0001a80b0000a5a7 */ /* 0x000ee400080410ff */
[----:B---3--:R-:W-:Y:S05]  /*a4a0*/  @!P2 BRA `(.L_x_201) ;  /* 0xfffffffc00f0a947 */ /* 0x008fea000383ffff */
[----:B------:R-:W-:Y:S05]  /*a4b0*/  BRA `(.L_x_98) ;  /* 0xffffffac00687947 */ /* 0x000fea000383ffff */
.L_x_102:
[----:B--2---:R-:W-:Y:S07]  /*a4c0*/  MOV R0, UR21 ;  /* 0x0000001500007c02 */ /* 0x004fee0008000f00 */
.L_x_202:
[----:B--2---:R2:W3:Y:S02]  /*a4d0*/  SYNCS.PHASECHK.TRANS64.TRYWAIT P0, [R0+URZ+0x190], R9 ;  /* 0x00019009000075a7 */ /* 0x0044e400080011ff */
[----:B---3--:R-:W-:Y:S05]  /*a4e0*/  @!P0 NANOSLEEP.SYNCS 0x989680 ;  /* 0x009896800000895d */ /* 0x008fea0003900000 */
[----:B------:R-:W3:Y:S02]  /*a4f0*/  @!P0 SYNCS.PHASECHK.TRANS64 P0, [R0+URZ+0x190], R9 ;  /* 0x00019009000085a7 */ /* 0x000ee400080010ff */
[----:B---3--:R-:W-:Y:S05]  /*a500*/  @!P0 BRA `(.L_x_202) ;  /* 0xfffffffc00f08947 */ /* 0x008fea000383ffff */
[----:B------:R-:W-:Y:S05]  /*a510*/  BRA `(.L_x_203) ;  /* 0xffffffac00c47947 */ /* 0x000fea000383ffff */
.L_x_103:
[----:B------:R-:W-:Y:S07]  /*a520*/  MOV R0, UR21 ;  /* 0x0000001500007c02 */ /* 0x000fee0008000f00 */
.L_x_204:
[----:B--2---:R2:W3:Y:S02]  /*a530*/  SYNCS.PHASECHK.TRANS64.TRYWAIT P0, [R0+URZ+0x198], R9 ;  /* 0x00019809000075a7 */ /* 0x0044e400080011ff */
[----:B---3--:R-:W-:Y:S05]  /*a540*/  @!P0 NANOSLEEP.SYNCS 0x989680 ;  /* 0x009896800000895d */ /* 0x008fea0003900000 */
[----:B------:R-:W3:Y:S02]  /*a550*/  @!P0 SYNCS.PHASECHK.TRANS64 P0, [R0+URZ+0x198], R9 ;  /* 0x00019809000085a7 */ /* 0x000ee400080010ff */
[----:B---3--:R-:W-:Y:S05]  /*a560*/  @!P0 BRA `(.L_x_204) ;  /* 0xfffffffc00f08947 */ /* 0x008fea000383ffff */
[----:B------:R-:W-:Y:S05]  /*a570*/  BRA `(.L_x_205) ;  /* 0xffffffb000007947 */ /* 0x000fea000383ffff */
.L_x_105:
[----:B------:R-:W-:-:S07]  /*a580*/  MOV R0, UR21 ;  /* 0x0000001500007c02 */ /* 0x000fce0008000f00 */
.L_x_206:
[----:B---3--:R3:W4:Y:S02]  /*a590*/  SYNCS.PHASECHK.TRANS64.TRYWAIT P0, [R0+URZ+0x190], R3 ;  /* 0x00019003000075a7 */ /* 0x00872400080011ff */
[----:B----4-:R-:W-:Y:S05]  /*a5a0*/  @!P0 NANOSLEEP.SYNCS 0x989680 ;  /* 0x009896800000895d */ /* 0x010fea0003900000 */
[----:B------:R-:W4:Y:S02]  /*a5b0*/  @!P0 SYNCS.PHASECHK.TRANS64 P0, [R0+URZ+0x190], R3 ;  /* 0x00019003000085a7 */ /* 0x000f2400080010ff */
[----:B----4-:R-:W-:Y:S05]  /*a5c0*/  @!P0 BRA `(.L_x_206) ;  /* 0xfffffffc00f08947 */ /* 0x010fea000383ffff */
[----:B------:R-:W-:Y:S05]  /*a5d0*/  BRA `(.L_x_207) ;  /* 0xffffffb000747947 */ /* 0x000fea000383ffff */
.L_x_107:
[----:B-1----:R1:W2:Y:S02]  /*a5e0*/  SYNCS.PHASECHK.TRANS64.TRYWAIT P0, [R3+URZ+0x1b0], R0 ;  /* 0x0001b000030075a7 */ /* 0x0022a400080011ff */
[----:B--2---:R-:W-:Y:S05]  /*a5f0*/  @!P0 NANOSLEEP.SYNCS 0x989680 ;  /* 0x009896800000895d */ /* 0x004fea0003900000 */
[----:B------:R-:W2:Y:S02]  /*a600*/  @!P0 SYNCS.PHASECHK.TRANS64 P0, [R3+URZ+0x1b0], R0 ;  /* 0x0001b000030085a7 */ /* 0x000ea400080010ff */
[----:B--2---:R-:W-:Y:S05]  /*a610*/  @!P0 BRA `(.L_x_107) ;  /* 0xfffffffc00f08947 */ /* 0x004fea000383ffff */
[----:B------:R-:W-:Y:S05]  /*a620*/  BRA `(.L_x_208) ;  /* 0xffffffb400307947 */ /* 0x000fea000383ffff */
.L_x_118:
[----:B-1----:R1:W2:Y:S02]  /*a630*/  SYNCS.PHASECHK.TRANS64.TRYWAIT P1, [R3+URZ+0x180], R0 ;  /* 0x00018000030075a7 */ /* 0x0022a400080211ff */
[----:B--2---:R-:W-:Y:S05]  /*a640*/  @!P1 NANOSLEEP.SYNCS 0x989680 ;  /* 0x009896800000995d */ /* 0x004fea0003900000 */
[----:B------:R-:W2:Y:S02]  /*a650*/  @!P1 SYNCS.PHASECHK.TRANS64 P1, [R3+URZ+0x180], R0 ;  /* 0x00018000030095a7 */ /* 0x000ea400080210ff */
[----:B--2---:R-:W-:Y:S05]  /*a660*/  @!P1 BRA `(.L_x_118) ;  /* 0xfffffffc00f09947 */ /* 0x004fea000383ffff */
[----:B------:R-:W-:Y:S05]  /*a670*/  BRA `(.L_x_117) ;  /* 0xffffffc000b07947 */ /* 0x000fea000383ffff */
.L_x_120:
[----:B----4-:R4:W1:Y:S02]  /*a680*/  SYNCS.PHASECHK.TRANS64.TRYWAIT P0, [R78+URZ+0x1d0], R5 ;  /* 0x0001d0054e0075a7 */ /* 0x01086400080011ff */
[----:B-1----:R-:W-:Y:S05]  /*a690*/  @!P0 NANOSLEEP.SYNCS 0x989680 ;  /* 0x009896800000895d */ /* 0x002fea0003900000 */
[----:B------:R-:W1:Y:S02]  /*a6a0*/  @!P0 SYNCS.PHASECHK.TRANS64 P0, [R78+URZ+0x1d0], R5 ;  /* 0x0001d0054e0085a7 */ /* 0x000e6400080010ff */
[----:B-1----:R-:W-:Y:S05]  /*a6b0*/  @!P0 BRA `(.L_x_120) ;  /* 0xfffffffc00f08947 */ /* 0x002fea000383ffff */
[----:B------:R-:W-:Y:S05]  /*a6c0*/  BRA `(.L_x_119) ;  /* 0xffffffc4000c7947 */ /* 0x000fea000383ffff */
.L_x_128:
[----:B--2---:R2:W3:Y:S02]  /*a6d0*/  SYNCS.PHASECHK.TRANS64.TRYWAIT P0, [R111+URZ+0x180], R0 ;  /* 0x000180006f0075a7 */ /* 0x0044e400080011ff */
[----:B---3--:R-:W-:Y:S05]  /*a6e0*/  @!P0 NANOSLEEP.SYNCS 0x989680 ;  /* 0x009896800000895d */ /* 0x008fea0003900000 */
[----:B------:R-:W3:Y:S02]  /*a6f0*/  @!P0 SYNCS.PHASECHK.TRANS64 P0, [R111+URZ+0x180], R0 ;  /* 0x000180006f0085a7 */ /* 0x000ee400080010ff */
[----:B---3--:R-:W-:Y:S05]  /*a700*/  @!P0 BRA `(.L_x_128) ;  /* 0xfffffffc00f08947 */ /* 0x008fea000383ffff */
[----:B------:R-:W-:Y:S05]  /*a710*/  BRA `(.L_x_127) ;  /* 0xffffffd800107947 */ /* 0x000fea000383ffff */
        .weak           $__internal_0_$__cuda_sm10x_tcgen05_guardrail_trap_col_being_dealloced_not_returned_by_alloc
        .type           $__internal_0_$__cuda_sm10x_tcgen05_guardrail_trap_col_being_dealloced_not_returned_by_alloc,@function
        .size           $__internal_0_$__cuda_sm10x_tcgen05_guardrail_trap_col_being_dealloced_not_returned_by_alloc,($__internal_1_$__cuda_sm10x_tcgen05_guardrail_trap_phase_invalid_during_alloc - $__internal_0_$__cuda_sm10x_tcgen05_guardrail_trap_col_being_dealloced_not_returned_by_alloc)
$__internal_0_$__cuda_sm10x_tcgen05_guardrail_trap_col_being_dealloced_not_returned_by_alloc:
[----:B------:R-:W-:Y:S05]  /*a720*/  BPT.TRAP 0x1 ;  /* 0x000000040000795c */ /* 0x000fea0000300000 */
[----:B------:R-:W-:-:S04]  /*a730*/  HFMA2 R3, -RZ, RZ, 0, 0 ;  /* 0x00000000ff037431 */ /* 0x000fc800000001ff */
[----:B------:R-:W-:Y:S05]  /*a740*/  RET.REL.NODEC R2 `(_ZN7cutlass13device_kernelINS_4gemm6kernel13GemmUniversalIN4cute5tupleIJiiiiEEENS1_10collective13CollectiveMmaINS1_35MainloopSm100TmaUmmaWarpSpecializedILi24ELi2ELi4ENS5_IJNS4_1CILi1EEENSA_ILi2EEESB_EEEEENS5_IJNSA_ILi128EEESF_NSA_ILi32EEEEEEaNS5_IJlSB_lEEEaSI_NS4_8TiledMMAINS4_8MMA_AtomIJNS4_15SM100_MMA_S8_SSIaaiLi128ELi128ELNS4_4UMMA5MajorE0ELSN_0ELNSM_8SaturateE0EEEEEENS4_6LayoutINS5_IJSB_SB_SB_EEENS5_IJNSA_ILi0EEEST_ST_EEEEENS5_IJNS4_10UnderscoreESW_SW_EEEEENS4_23SM90_TMA_LOAD_MULTICASTENS4_14ComposedLayoutINS4_7SwizzleILi1ELi4ELi3EEENS4_18smem_ptr_flag_bitsILi8EEENSR_INS5_IJNSA_ILi8EEESG_EEENS5_IJSG_SB_EEEEEEEvNS4_8identityENS4_13SM90_TMA_LOADES19_vS1A_EENS_8epilogue10collective18CollectiveEpilogueINS1D_23Sm100TmaWarpSpecializedILi2ELi2ELi64ELb0ELb0EEEJSH_NS5_IJNSR_ISF_SB_EENSR_INSA_ILi64EEESB_EEEEEaSI_aSI_NS1D_6fusion15FusionCallbacksIS1H_NS1M_17LinearCombinationIaiaiLNS_15FloatRoundStyleE2EEESH_S1L_JEEENS4_5SM1004TMEM4LOAD26SM100_TMEM_LOAD_32dp32b64xES1B_NS10_INS11_ILi2ELi4ELi3EEES14_NSR_INS5_IJS15_S1J_EEENS5_IJS1J_SB_EEEEEEENS4_39AutoVectorizingCopyWithAssumedAlignmentILi128EEENS4_14SM90_TMA_STOREES20_S22_S22_EEEvvEEEEvNT_6ParamsE) ;  /* 0xffffff58022c7950 */ /* 0x000fea0003c3ffff */
        .weak           $__internal_1_$__cuda_sm10x_tcgen05_guardrail_trap_phase_invalid_during_alloc
        .type           $__internal_1_$__cuda_sm10x_tcgen05_guardrail_trap_phase_invalid_during_alloc,@function
        .size           $__internal_1_$__cuda_sm10x_tcgen05_guardrail_trap_phase_invalid_during_alloc,($__internal_2_$__cuda_sm10x_tcgen05_guardrail_trap_unallocated_columns_being_dealloced - $__internal_1_$__cuda_sm10x_tcgen05_guardrail_trap_phase_invalid_during_alloc)
$__internal_1_$__cuda_sm10x_tcgen05_guardrail_trap_phase_invalid_during_alloc:
[----:B------:R-:W-:Y:S05]  /*a750*/  BPT.TRAP 0x1 ;  /* 0x000000040000795c */ /* 0x000fea0000300000 */
[----:B------:R-:W-:-:S04]  /*a760*/  MOV R5, 0x0 ;  /* 0x0000000000057802 */ /* 0x000fc80000000f00 */
[----:B------:R-:W-:Y:S05]  /*a770*/  RET.REL.NODEC R4 `(_ZN7cutlass13device_kernelINS_4gemm6kernel13GemmUniversalIN4cute5tupleIJiiiiEEENS1_10collective13CollectiveMmaINS1_35MainloopSm100TmaUmmaWarpSpecializedILi24ELi2ELi4ENS5_IJNS4_1CILi1EEENSA_ILi2EEESB_EEEEENS5_IJNSA_ILi128EEESF_NSA_ILi32EEEEEEaNS5_IJlSB_lEEEaSI_NS4_8TiledMMAINS4_8MMA_AtomIJNS4_15SM100_MMA_S8_SSIaaiLi128ELi128ELNS4_4UMMA5MajorE0ELSN_0ELNSM_8SaturateE0EEEEEENS4_6LayoutINS5_IJSB_SB_SB_EEENS5_IJNSA_ILi0EEEST_ST_EEEEENS5_IJNS4_10UnderscoreESW_SW_EEEEENS4_23SM90_TMA_LOAD_MULTICASTENS4_14ComposedLayoutINS4_7SwizzleILi1ELi4ELi3EEENS4_18smem_ptr_flag_bitsILi8EEENSR_INS5_IJNSA_ILi8EEESG_EEENS5_IJSG_SB_EEEEEEEvNS4_8identityENS4_13SM90_TMA_LOADES19_vS1A_EENS_8epilogue10collective18CollectiveEpilogueINS1D_23Sm100TmaWarpSpecializedILi2ELi2ELi64ELb0ELb0EEEJSH_NS5_IJNSR_ISF_SB_EENSR_INSA_ILi64EEESB_EEEEEaSI_aSI_NS1D_6fusion15FusionCallbacksIS1H_NS1M_17LinearCombinationIaiaiLNS_15FloatRoundStyleE2EEESH_S1L_JEEENS4_5SM1004TMEM4LOAD26SM100_TMEM_LOAD_32dp32b64xES1B_NS10_INS11_ILi2ELi4ELi3EEES14_NSR_INS5_IJS15_S1J_EEENS5_IJS1J_SB_EEEEEEENS4_39AutoVectorizingCopyWithAssumedAlignmentILi128EEENS4_14SM90_TMA_STOREES20_S22_S22_EEEvvEEEEvNT_6ParamsE) ;  /* 0xffffff5804207950 */ /* 0x000fea0003c3ffff */
        .weak           $__internal_2_$__cuda_sm10x_tcgen05_guardrail_trap_unallocated_columns_being_dealloced
        .type           $__internal_2_$__cuda_sm10x_tcgen05_guardrail_trap_unallocated_columns_being_dealloced,@function
        .size           $__internal_2_$__cuda_sm10x_tcgen05_guardrail_trap_unallocated_columns_being_dealloced,(.L_x_210 - $__internal_2_$__cuda_sm10x_tcgen05_guardrail_trap_unallocated_columns_being_dealloced)
$__internal_2_$__cuda_sm10x_tcgen05_guardrail_trap_unallocated_columns_being_dealloced:
[----:B------:R-:W-:Y:S05]  /*a780*/  BPT.TRAP 0x1 ;  /* 0x000000040000795c */ /* 0x000fea0000300000 */
[----:B------:R-:W-:-:S04]  /*a790*/  HFMA2 R3, -RZ, RZ, 0, 0 ;  /* 0x00000000ff037431 */ /* 0x000fc800000001ff */
[----:B------:R-:W-:Y:S05]  /*a7a0*/  RET.REL.NODEC R2 `(_ZN7cutlass13device_kernelINS_4gemm6kernel13GemmUniversalIN4cute5tupleIJiiiiEEENS1_10collective13CollectiveMmaINS1_35MainloopSm100TmaUmmaWarpSpecializedILi24ELi2ELi4ENS5_IJNS4_1CILi1EEENSA_ILi2EEESB_EEEEENS5_IJNSA_ILi128EEESF_NSA_ILi32EEEEEEaNS5_IJlSB_lEEEaSI_NS4_8TiledMMAINS4_8MMA_AtomIJNS4_15SM100_MMA_S8_SSIaaiLi128ELi128ELNS4_4UMMA5MajorE0ELSN_0ELNSM_8SaturateE0EEEEEENS4_6LayoutINS5_IJSB_SB_SB_EEENS5_IJNSA_ILi0EEEST_ST_EEEEENS5_IJNS4_10UnderscoreESW_SW_EEEEENS4_23SM90_TMA_LOAD_MULTICASTENS4_14ComposedLayoutINS4_7SwizzleILi1ELi4ELi3EEENS4_18smem_ptr_flag_bitsILi8EEENSR_INS5_IJNSA_ILi8EEESG_EEENS5_IJSG_SB_EEEEEEEvNS4_8identityENS4_13SM90_TMA_LOADES19_vS1A_EENS_8epilogue10collective18CollectiveEpilogueINS1D_23Sm100TmaWarpSpecializedILi2ELi2ELi64ELb0ELb0EEEJSH_NS5_IJNSR_ISF_SB_EENSR_INSA_ILi64EEESB_EEEEEaSI_aSI_NS1D_6fusion15FusionCallbacksIS1H_NS1M_17LinearCombinationIaiaiLNS_15FloatRoundStyleE2EEESH_S1L_JEEENS4_5SM1004TMEM4LOAD26SM100_TMEM_LOAD_32dp32b64xES1B_NS10_INS11_ILi2ELi4ELi3EEES14_NSR_INS5_IJS15_S1J_EEENS5_IJS1J_SB_EEEEEEENS4_39AutoVectorizingCopyWithAssumedAlignmentILi128EEENS4_14SM90_TMA_STOREES20_S22_S22_EEEvvEEEEvNT_6ParamsE) ;  /* 0xffffff5802147950 */ /* 0x000fea0003c3ffff */
.L_x_209:
[----:B------:R-:W-:-:S00]  /*a7b0*/  BRA `(.L_x_209) ;  /* 0xfffffffc00fc7947 */ /* 0x000fc0000383ffff */
[----:B------:R-:W-:-:S00]  /*a7c0*/  NOP ;  /* 0x0000000000007918 */ /* 0x000fc00000000000 */
        /* <DEDUP_REMOVED lines=11> */
.L_x_210:


//--------------------- .nv.global.init           --------------------------
	.section	.nv.global.init,"aw",@progbits
.nv.global.init:
	.type		$str$27,@object
	.size		$str$27,($str$28 - $str$27)
$str$27:
        /*0000*/ 	.byte	0x28, 0x61, 0x64, 0x64, 0x72, 0x65, 0x73, 0x73, 0x20, 0x26, 0x20, 0x6d, 0x61, 0x73, 0x6b, 0x29
        /*0010*/ 	.byte	0x20, 0x3d, 0x3d, 0x20, 0x30, 0x00
	.type		$str$28,@object
	.size		$str$28,($str$26 - $str$28)
$str$28:
        /*0016*/ 	.byte	0x2f, 0x74, 0x6d, 0x70, 0x2f, 0x63, 0x75, 0x74, 0x6c, 0x61, 0x73, 0x73, 0x5f, 0x73, 0x77, 0x65
        /*0026*/ 	.byte	0x65, 0x70, 0x5f, 0x73, 0x72, 0x63, 0x2f, 0x69, 0x6e, 0x63, 0x6c, 0x75, 0x64, 0x65, 0x2f, 0x63
        /*0036*/ 	.byte	0x75, 0x74, 0x65, 0x2f, 0x70, 0x6f, 0x69, 0x6e, 0x74, 0x65, 0x72, 0x5f, 0x66, 0x6c, 0x61, 0x67
        /*0046*/ 	.byte	0x67, 0x65, 0x64, 0x2e, 0x68, 0x70, 0x70, 0x00
	.type		$str$26,@object
	.size		$str$26,($str$25 - $str$26)
$str$26:
        /*004e*/ 	.byte	0x2f, 0x74, 0x6d, 0x70, 0x2f, 0x63, 0x75, 0x74, 0x6c, 0x61, 0x73, 0x73, 0x5f, 0x73, 0x77, 0x65
        /*005e*/ 	.byte	0x65, 0x70, 0x5f, 0x73, 0x72, 0x63, 0x2f, 0x69, 0x6e, 0x63, 0x6c, 0x75, 0x64, 0x65, 0x2f, 0x63
        /*006e*/ 	.byte	0x75, 0x74, 0x65, 0x2f, 0x61, 0x74, 0x6f, 0x6d, 0x2f, 0x63, 0x6f, 0x70, 0x79, 0x5f, 0x74, 0x72
        /*007e*/ 	.byte	0x61, 0x69, 0x74, 0x73, 0x5f, 0x73, 0x6d, 0x31, 0x30, 0x30, 0x2e, 0x68, 0x70, 0x70, 0x00
	.type		$str$25,@object
	.size		$str$25,(__unnamed_1 - $str$25)
$str$25:
        /*008d*/ 	.byte	0x28, 0x28, 0x75, 0x69, 0x6e, 0x74, 0x33, 0x32, 0x5f, 0x74, 0x28, 0x74, 0x68, 0x72, 0x65, 0x61
        /*009d*/ 	.byte	0x64, 0x49, 0x64, 0x78, 0x2e, 0x78, 0x29, 0x20, 0x2f, 0x20, 0x33, 0x32, 0x29, 0x20, 0x25, 0x20
        /*00ad*/ 	.byte	0x34, 0x29, 0x20, 0x3d, 0x3d, 0x20, 0x28, 0x28, 0x28, 0x74, 0x6d, 0x65, 0x6d, 0x5f, 0x61, 0x64
        /*00bd*/ 	.byte	0x64, 0x72, 0x20, 0x3e, 0x3e, 0x20, 0x31, 0x36, 0x29, 0x20, 0x2f, 0x20, 0x33, 0x32, 0x29, 0x20
        /*00cd*/ 	.byte	0x25, 0x20, 0x34, 0x29, 0x00
	.type		__unnamed_1,@object
	.size		__unnamed_1,(__unnamed_2 - __unnamed_1)
__unnamed_1:
        /*00d2*/ 	.byte	0x61, 0x75, 0x74, 0x6f, 0x20, 0x63, 0x75, 0x74, 0x65, 0x3a, 0x3a, 0x61, 0x73, 0x5f, 0x70, 0x6f
        /* <DEDUP_REMOVED lines=24> */
        /*0262*/ 	.byte	0x5d, 0x00
	.type		__unnamed_2,@object
	.size		__unnamed_2,(.L_2 - __unnamed_2)
__unnamed_2:
        /* <DEDUP_REMOVED lines=42> */
        /*0504*/ 	.byte	0x43, 0x3c, 0x30, 0x3e, 0x3e, 0x3e, 0x3e, 0x5d, 0x00
.L_2:


//--------------------- .nv.shared._ZN7cutlass13device_kernelINS_4gemm6kernel13GemmUniversalIN4cute5tupleIJiiiiEEENS1_10collective13CollectiveMmaINS1_35MainloopSm100TmaUmmaWarpSpecializedILi24ELi2ELi4ENS5_IJNS4_1CILi1EEENSA_ILi2EEESB_EEEEENS5_IJNSA_ILi128EEESF_NSA_ILi32EEEEEEaNS5_IJlSB_lEEEaSI_NS4_8TiledMMAINS4_8MMA_AtomIJNS4_15SM100_MMA_S8_SSIaaiLi128ELi128ELNS4_4UMMA5MajorE0ELSN_0ELNSM_8SaturateE0EEEEEENS4_6LayoutINS5_IJSB_SB_SB_EEENS5_IJNSA_ILi0EEEST_ST_EEEEENS5_IJNS4_10UnderscoreESW_SW_EEEEENS4_23SM90_TMA_LOAD_MULTICASTENS4_14ComposedLayoutINS4_7SwizzleILi1ELi4ELi3EEENS4_18smem_ptr_flag_bitsILi8EEENSR_INS5_IJNSA_ILi8EEESG_EEENS5_IJSG_SB_EEEEEEEvNS4_8identityENS4_13SM90_TMA_LOADES19_vS1A_EENS_8epilogue10collective18CollectiveEpilogueINS1D_23Sm100TmaWarpSpecializedILi2ELi2ELi64ELb0ELb0EEEJSH_NS5_IJNSR_ISF_SB_EENSR_INSA_ILi64EEESB_EEEEEaSI_aSI_NS1D_6fusion15FusionCallbacksIS1H_NS1M_17LinearCombinationIaiaiLNS_15FloatRoundStyleE2EEESH_S1L_JEEENS4_5SM1004TMEM4LOAD26SM100_TMEM_LOAD_32dp32b64xES1B_NS10_INS11_ILi2ELi4ELi3EEES14_NSR_INS5_IJS15_S1J_EEENS5_IJS1J_SB_EEEEEEENS4_39AutoVectorizingCopyWithAssumedAlignmentILi128EEENS4_14SM90_TMA_STOREES20_S22_S22_EEEvvEEEEvNT_6ParamsE --------------------------
	.section	.nv.shared._ZN7cutlass13device_kernelINS_4gemm6kernel13GemmUniversalIN4cute5tupleIJiiiiEEENS1_10collective13CollectiveMmaINS1_35MainloopSm100TmaUmmaWarpSpecializedILi24ELi2ELi4ENS5_IJNS4_1CILi1EEENSA_ILi2EEESB_EEEEENS5_IJNSA_ILi128EEESF_NSA_ILi32EEEEEEaNS5_IJlSB_lEEEaSI_NS4_8TiledMMAINS4_8MMA_AtomIJNS4_15SM100_MMA_S8_SSIaaiLi128ELi128ELNS4_4UMMA5MajorE0ELSN_0ELNSM_8SaturateE0EEEEEENS4_6LayoutINS5_IJSB_SB_SB_EEENS5_IJNSA_ILi0EEEST_ST_EEEEENS5_IJNS4_10UnderscoreESW_SW_EEEEENS4_23SM90_TMA_LOAD_MULTICASTENS4_14ComposedLayoutINS4_7SwizzleILi1ELi4ELi3EEENS4_18smem_ptr_flag_bitsILi8EEENSR_INS5_IJNSA_ILi8EEESG_EEENS5_IJSG_SB_EEEEEEEvNS4_8identityENS4_13SM90_TMA_LOADES19_vS1A_EENS_8epilogue10collective18CollectiveEpilogueINS1D_23Sm100TmaWarpSpecializedILi2ELi2ELi64ELb0ELb0EEEJSH_NS5_IJNSR_ISF_SB_EENSR_INSA_ILi64EEESB_EEEEEaSI_aSI_NS1D_6fusion15FusionCallbacksIS1H_NS1M_17LinearCombinationIaiaiLNS_15FloatRoundStyleE2EEESH_S1L_JEEENS4_5SM1004TMEM4LOAD26SM100_TMEM_LOAD_32dp32b64xES1B_NS10_INS11_ILi2ELi4ELi3EEES14_NSR_INS5_IJS15_S1J_EEENS5_IJS1J_SB_EEEEEEENS4_39AutoVectorizingCopyWithAssumedAlignmentILi128EEENS4_14SM90_TMA_STOREES20_S22_S22_EEEvvEEEEvNT_6ParamsE,"aw",@nobits
	.sectionflags	@""
	.align	16
	.zero		1024


//--------------------- .nv.shared.reserved.0     --------------------------
	.section	.nv.shared.reserved.0,"aw",@nobits
	.weak		__nv_reservedSMEM_offset_0_alias
	.size		__nv_reservedSMEM_offset_0_alias, 0, 64
	.other		__nv_reservedSMEM_offset_0_alias,@"STO_CUDA_RESERVED_SHARED STV_DEFAULT"
__nv_reservedSMEM_offset_0_alias:
	.zero		0
.nv.shared.reserved.0:
	.zero		64
	.weak		__nv_reservedSMEM_tcgen05_partition
	.type		__nv_reservedSMEM_tcgen05_partition,@object
	.size		__nv_reservedSMEM_tcgen05_partition,(.L_0 - __nv_reservedSMEM_tcgen05_partition)
__nv_reservedSMEM_tcgen05_partition:
	.zero		32
.L_0:


//--------------------- .nv.global                --------------------------
	.section	.nv.global,"aw",@nobits
.nv.global:
	.type		_ZN40_INTERNAL_dbf4bd4e_4_k_cu_3d9ec17d_353364cute1_E,@object
	.size		_ZN40_INTERNAL_dbf4bd4e_4_k_cu_3d9ec17d_353364cute1_E,(_ZN40_INTERNAL_dbf4bd4e_4_k_cu_3d9ec17d_353364cuda3std3__45__cpo6cbeginE - _ZN40_INTERNAL_dbf4bd4e_4_k_cu_3d9ec17d_353364cute1_E)
_ZN40_INTERNAL_dbf4bd4e_4_k_cu_3d9ec17d_353364cute1_E:
	.zero		1
	.type		_ZN40_INTERNAL_dbf4bd4e_4_k_cu_3d9ec17d_353364cuda3std3__45__cpo6cbeginE,@object
	.size		_ZN40_INTERNAL_dbf4bd4e_4_k_cu_3d9ec17d_353364cuda3std3__45__cpo6cbeginE,(_ZN40_INTERNAL_dbf4bd4e_4_k_cu_3d9ec17d_353364cuda3std3__48in_placeE - _ZN40_INTERNAL_dbf4bd4e_4_k_cu_3d9ec17d_353364cuda3std3__45__cpo6cbeginE)
_ZN40_INTERNAL_dbf4bd4e_4_k_cu_3d9ec17d_353364cuda3std3__45__cpo6cbeginE:
	.zero		1
	.type		_ZN40_INTERNAL_dbf4bd4e_4_k_cu_3d9ec17d_353364cuda3std3__48in_placeE,@object
	.size		_ZN40_INTERNAL_dbf4bd4e_4_k_cu_3d9ec17d_353364cuda3std3__48in_placeE,(_ZN40_INTERNAL_dbf4bd4e_4_k_cu_3d9ec17d_353364cuda3std6ranges3__45__cpo9iter_moveE - _ZN40_INTERNAL_dbf4bd4e_4_k_cu_3d9ec17d_353364cuda3std3__48in_placeE)
_ZN40_INTERNAL_dbf4bd4e_4_k_cu_3d9ec17d_353364cuda3std3__48in_placeE:
	.zero		1
	.type		_ZN40_INTERNAL_dbf4bd4e_4_k_cu_3d9ec17d_353364cuda3std6ranges3__45__cpo9iter_moveE,@object
	.size		_ZN40_INTERNAL_dbf4bd4e_4_k_cu_3d9ec17d_353364cuda3std6ranges3__45__cpo9iter_moveE,(_ZN40_INTERNAL_dbf4bd4e_4_k_cu_3d9ec17d_353364cuda3std3__45__cpo5beginE - _ZN40_INTERNAL_dbf4bd4e_4_k_cu_3d9ec17d_353364cuda3std6ranges3__45__cpo9iter_moveE)
_ZN40_INTERNAL_dbf4bd4e_4_k_cu_3d9ec17d_353364cuda3std6ranges3__45__cpo9iter_moveE:
	.zero		1
	.type		_ZN40_INTERNAL_dbf4bd4e_4_k_cu_3d9ec17d_353364cuda3std3__45__cpo5beginE,@object
	.size		_ZN40_INTERNAL_dbf4bd4e_4_k_cu_3d9ec17d_353364cuda3std3__45__cpo5beginE,(_ZN40_INTERNAL_dbf4bd4e_4_k_cu_3d9ec17d_353364cuda3std3__442_GLOBAL__N__dbf4bd4e_4_k_cu_3d9ec17d_353366ignoreE - _ZN40_INTERNAL_dbf4bd4e_4_k_cu_3d9ec17d_353364cuda3std3__45__cpo5beginE)
_ZN40_INTERNAL_dbf4bd4e_4_k_cu_3d9ec17d_353364cuda3std3__45__cpo5beginE:
	.zero		1
	.type		_ZN40_INTERNAL_dbf4bd4e_4_k_cu_3d9ec17d_353364cuda3std3__442_GLOBAL__N__dbf4bd4e_4_k_cu_3d9ec17d_353366ignoreE,@object
	.size		_ZN40_INTERNAL_dbf4bd4e_4_k_cu_3d9ec17d_353364cuda3std3__442_GLOBAL__N__dbf4bd4e_4_k_cu_3d9ec17d_353366ignoreE,(_ZN40_INTERNAL_dbf4bd4e_4_k_cu_3d9ec17d_353364cute7productE - _ZN40_INTERNAL_dbf4bd4e_4_k_cu_3d9ec17d_353364cuda3std3__442_GLOBAL__N__dbf4bd4e_4_k_cu_3d9ec17d_353366ignoreE)
_ZN40_INTERNAL_dbf4bd4e_4_k_cu_3d9ec17d_353364cuda3std3__442_GLOBAL__N__dbf4bd4e_4_k_cu_3d9ec17d_353366ignoreE:
	.zero		1
	.type		_ZN40_INTERNAL_dbf4bd4e_4_k_cu_3d9ec17d_353364cute7productE,@object
	.size		_ZN40_INTERNAL_dbf4bd4e_4_k_cu_3d9ec17d_353364cute7productE,(_ZN40_INTERNAL_dbf4bd4e_4_k_cu_3d9ec17d_353364cuda3std3__45__cpo3endE - _ZN40_INTERNAL_dbf4bd4e_4_k_cu_3d9ec17d_353364cute7productE)
_ZN40_INTERNAL_dbf4bd4e_4_k_cu_3d9ec17d_353364cute7productE:
	.zero		1
	.type		_ZN40_INTERNAL_dbf4bd4e_4_k_cu_3d9ec17d_353364cuda3std3__45__cpo3endE,@object
	.size		_ZN40_INTERNAL_dbf4bd4e_4_k_cu_3d9ec17d_353364cuda3std3__45__cpo3endE,(_ZN40_INTERNAL_dbf4bd4e_4_k_cu_3d9ec17d_353364cuda3std3__419piecewise_constructE - _ZN40_INTERNAL_dbf4bd4e_4_k_cu_3d9ec17d_353364cuda3std3__45__cpo3endE)
_ZN40_INTERNAL_dbf4bd4e_4_k_cu_3d9ec17d_353364cuda3std3__45__cpo3endE:
	.zero		1
	.type		_ZN40_INTERNAL_dbf4bd4e_4_k_cu_3d9ec17d_353364cuda3std3__419piecewise_constructE,@object
	.size		_ZN40_INTERNAL_dbf4bd4e_4_k_cu_3d9ec17d_353364cuda3std3__419piecewise_constructE,(_ZN40_INTERNAL_dbf4bd4e_4_k_cu_3d9ec17d_353364cuda3std3__45__cpo4cendE - _ZN40_INTERNAL_dbf4bd4e_4_k_cu_3d9ec17d_353364cuda3std3__419piecewise_constructE)
_ZN40_INTERNAL_dbf4bd4e_4_k_cu_3d9ec17d_353364cuda3std3__419piecewise_constructE:
	.zero		1
	.type		_ZN40_INTERNAL_dbf4bd4e_4_k_cu_3d9ec17d_353364cuda3std3__45__cpo4cendE,@object
	.size		_ZN40_INTERNAL_dbf4bd4e_4_k_cu_3d9ec17d_353364cuda3std3__45__cpo4cendE,(_ZN40_INTERNAL_dbf4bd4e_4_k_cu_3d9ec17d_353364cuda3std6ranges3__45__cpo4swapE - _ZN40_INTERNAL_dbf4bd4e_4_k_cu_3d9ec17d_353364cuda3std3__45__cpo4cendE)
_ZN40_INTERNAL_dbf4bd4e_4_k_cu_3d9ec17d_353364cuda3std3__45__cpo4cendE:
	.zero		1
	.type		_ZN40_INTERNAL_dbf4bd4e_4_k_cu_3d9ec17d_353364cuda3std6ranges3__45__cpo4swapE,@object
	.size		_ZN40_INTERNAL_dbf4bd4e_4_k_cu_3d9ec17d_353364cuda3std6ranges3__45__cpo4swapE,(.L_10 - _ZN40_INTERNAL_dbf4bd4e_4_k_cu_3d9ec17d_353364cuda3std6ranges3__45__cpo4swapE)
_ZN40_INTERNAL_dbf4bd4e_4_k_cu_3d9ec17d_353364cuda3std6ranges3__45__cpo4swapE:
	.zero		1
.L_10:


//--------------------- .nv.constant0._ZN7cutlass13device_kernelINS_4gemm6kernel13GemmUniversalIN4cute5tupleIJiiiiEEENS1_10collective13CollectiveMmaINS1_35MainloopSm100TmaUmmaWarpSpecializedILi24ELi2ELi4ENS5_IJNS4_1CILi1EEENSA_ILi2EEESB_EEEEENS5_IJNSA_ILi128EEESF_NSA_ILi32EEEEEEaNS5_IJlSB_lEEEaSI_NS4_8TiledMMAINS4_8MMA_AtomIJNS4_15SM100_MMA_S8_SSIaaiLi128ELi128ELNS4_4UMMA5MajorE0ELSN_0ELNSM_8SaturateE0EEEEEENS4_6LayoutINS5_IJSB_SB_SB_EEENS5_IJNSA_ILi0EEEST_ST_EEEEENS5_IJNS4_10UnderscoreESW_SW_EEEEENS4_23SM90_TMA_LOAD_MULTICASTENS4_14ComposedLayoutINS4_7SwizzleILi1ELi4ELi3EEENS4_18smem_ptr_flag_bitsILi8EEENSR_INS5_IJNSA_ILi8EEESG_EEENS5_IJSG_SB_EEEEEEEvNS4_8identityENS4_13SM90_TMA_LOADES19_vS1A_EENS_8epilogue10collective18CollectiveEpilogueINS1D_23Sm100TmaWarpSpecializedILi2ELi2ELi64ELb0ELb0EEEJSH_NS5_IJNSR_ISF_SB_EENSR_INSA_ILi64EEESB_EEEEEaSI_aSI_NS1D_6fusion15FusionCallbacksIS1H_NS1M_17LinearCombinationIaiaiLNS_15FloatRoundStyleE2EEESH_S1L_JEEENS4_5SM1004TMEM4LOAD26SM100_TMEM_LOAD_32dp32b64xES1B_NS10_INS11_ILi2ELi4ELi3EEES14_NSR_INS5_IJS15_S1J_EEENS5_IJS1J_SB_EEEEEEENS4_39AutoVectorizingCopyWithAssumedAlignmentILi128EEENS4_14SM90_TMA_STOREES20_S22_S22_EEEvvEEEEvNT_6ParamsE --------------------------
	.section	.nv.constant0._ZN7cutlass13device_kernelINS_4gemm6kernel13GemmUniversalIN4cute5tupleIJiiiiEEENS1_10collective13CollectiveMmaINS1_35MainloopSm100TmaUmmaWarpSpecializedILi24ELi2ELi4ENS5_IJNS4_1CILi1EEENSA_ILi2EEESB_EEEEENS5_IJNSA_ILi128EEESF_NSA_ILi32EEEEEEaNS5_IJlSB_lEEEaSI_NS4_8TiledMMAINS4_8MMA_AtomIJNS4_15SM100_MMA_S8_SSIaaiLi128ELi128ELNS4_4UMMA5MajorE0ELSN_0ELNSM_8SaturateE0EEEEEENS4_6LayoutINS5_IJSB_SB_SB_EEENS5_IJNSA_ILi0EEEST_ST_EEEEENS5_IJNS4_10UnderscoreESW_SW_EEEEENS4_23SM90_TMA_LOAD_MULTICASTENS4_14ComposedLayoutINS4_7SwizzleILi1ELi4ELi3EEENS4_18smem_ptr_flag_bitsILi8EEENSR_INS5_IJNSA_ILi8EEESG_EEENS5_IJSG_SB_EEEEEEEvNS4_8identityENS4_13SM90_TMA_LOADES19_vS1A_EENS_8epilogue10collective18CollectiveEpilogueINS1D_23Sm100TmaWarpSpecializedILi2ELi2ELi64ELb0ELb0EEEJSH_NS5_IJNSR_ISF_SB_EENSR_INSA_ILi64EEESB_EEEEEaSI_aSI_NS1D_6fusion15FusionCallbacksIS1H_NS1M_17LinearCombinationIaiaiLNS_15FloatRoundStyleE2EEESH_S1L_JEEENS4_5SM1004TMEM4LOAD26SM100_TMEM_LOAD_32dp32b64xES1B_NS10_INS11_ILi2ELi4ELi3EEES14_NSR_INS5_IJS15_S1J_EEENS5_IJS1J_SB_EEEEEEENS4_39AutoVectorizingCopyWithAssumedAlignmentILi128EEENS4_14SM90_TMA_STOREES20_S22_S22_EEEvvEEEEvNT_6ParamsE,"a",@progbits
	.sectionflags	@""
	.align	4
.nv.constant0._ZN7cutlass13device_kernelINS_4gemm6kernel13GemmUniversalIN4cute5tupleIJiiiiEEENS1_10collective13CollectiveMmaINS1_35MainloopSm100TmaUmmaWarpSpecializedILi24ELi2ELi4ENS5_IJNS4_1CILi1EEENSA_ILi2EEESB_EEEEENS5_IJNSA_ILi128EEESF_NSA_ILi32EEEEEEaNS5_IJlSB_lEEEaSI_NS4_8TiledMMAINS4_8MMA_AtomIJNS4_15SM100_MMA_S8_SSIaaiLi128ELi128ELNS4_4UMMA5MajorE0ELSN_0ELNSM_8SaturateE0EEEEEENS4_6LayoutINS5_IJSB_SB_SB_EEENS5_IJNSA_ILi0EEEST_ST_EEEEENS5_IJNS4_10UnderscoreESW_SW_EEEEENS4_23SM90_TMA_LOAD_MULTICASTENS4_14ComposedLayoutINS4_7SwizzleILi1ELi4ELi3EEENS4_18smem_ptr_flag_bitsILi8EEENSR_INS5_IJNSA_ILi8EEESG_EEENS5_IJSG_SB_EEEEEEEvNS4_8identityENS4_13SM90_TMA_LOADES19_vS1A_EENS_8epilogue10collective18CollectiveEpilogueINS1D_23Sm100TmaWarpSpecializedILi2ELi2ELi64ELb0ELb0EEEJSH_NS5_IJNSR_ISF_SB_EENSR_INSA_ILi64EEESB_EEEEEaSI_aSI_NS1D_6fusion15FusionCallbacksIS1H_NS1M_17LinearCombinationIaiaiLNS_15FloatRoundStyleE2EEESH_S1L_JEEENS4_5SM1004TMEM4LOAD26SM100_TMEM_LOAD_32dp32b64xES1B_NS10_INS11_ILi2ELi4ELi3EEES14_NSR_INS5_IJS15_S1J_EEENS5_IJS1J_SB_EEEEEEENS4_39AutoVectorizingCopyWithAssumedAlignmentILi128EEENS4_14SM90_TMA_STOREES20_S22_S22_EEEvvEEEEvNT_6ParamsE:
	.zero		2944


//--------------------- SYMBOLS --------------------------

	.type		.nv.reservedSmem.offset0,@object
	.size		.nv.reservedSmem.offset0,0x4
	.type		.nv.reservedSmem.cap,@object
	.size		.nv.reservedSmem.cap,0x4
	.type		__assertfail,@function
